//
// Generated by NVIDIA NVVM Compiler
//
// Compiler Build ID: CL-36424714
// Cuda compilation tools, release 13.0, V13.0.88
// Based on NVVM 20.0.0
//

.version 9.0
.target sm_100
.address_size 64

.global .align 1 .b8 $str[9] = {37, 115, 58, 37, 100, 58, 37, 100};
.global .align 1 .b8 $str$1[13] = {32, 45, 62, 32, 37, 115, 58, 37, 100, 58, 37, 100};

.func  (.param .b32 func_retval0) _Z15snprintf_devicePciPKcz(
	.param .b64 _Z15snprintf_devicePciPKcz_param_0,
	.param .b32 _Z15snprintf_devicePciPKcz_param_1,
	.param .b64 _Z15snprintf_devicePciPKcz_param_2,
	.param .align 8 .b8 _Z15snprintf_devicePciPKcz_vararg[]
)
{
	.local .align 16 .b8 	__local_depot0[16];
	.reg .b64 	%SP;
	.reg .b64 	%SPL;
	.reg .pred 	%p<22>;
	.reg .b16 	%rs<16>;
	.reg .b32 	%r<44>;
	.reg .b64 	%rd<40>;

	mov.u64 	%SPL, __local_depot0;
	ld.param.u64 	%rd12, [_Z15snprintf_devicePciPKcz_param_0];
	ld.param.u32 	%r25, [_Z15snprintf_devicePciPKcz_param_1];
	ld.param.u64 	%rd35, [_Z15snprintf_devicePciPKcz_param_2];
	mov.b64 	%rd14, _Z15snprintf_devicePciPKcz_vararg;
	mov.u64 	%rd39, %rd14;
	ld.u8 	%rs14, [%rd35];
	setp.eq.s16 	%p1, %rs14, 0;
	add.s32 	%r1, %r25, -1;
	setp.lt.s32 	%p2, %r25, 2;
	mov.b32 	%r42, 0;
	or.pred  	%p3, %p1, %p2;
	@%p3 bra 	$L__BB0_17;
	add.u64 	%rd1, %SPL, 0;
	mov.b32 	%r42, 0;
$L__BB0_2:
	setp.ne.s16 	%p4, %rs14, 37;
	@%p4 bra 	$L__BB0_15;
	add.s64 	%rd38, %rd35, 1;
	ld.u8 	%rs8, [%rd35+1];
	setp.eq.s16 	%p5, %rs8, 100;
	@%p5 bra 	$L__BB0_8;
	setp.ne.s16 	%p6, %rs8, 115;
	@%p6 bra 	$L__BB0_16;
	mov.u64 	%rd27, %rd39;
	add.s64 	%rd28, %rd27, 7;
	and.b64  	%rd29, %rd28, -8;
	add.s64 	%rd30, %rd29, 8;
	mov.u64 	%rd39, %rd30;
	ld.local.u64 	%rd36, [%rd29];
	ld.u8 	%rs15, [%rd36];
	setp.eq.s16 	%p13, %rs15, 0;
	setp.ge.s32 	%p14, %r42, %r1;
	or.pred  	%p15, %p13, %p14;
	@%p15 bra 	$L__BB0_16;
	mov.u32 	%r34, %r42;
$L__BB0_7:
	add.s64 	%rd6, %rd36, 1;
	add.s32 	%r42, %r34, 1;
	cvt.s64.s32 	%rd31, %r34;
	add.s64 	%rd32, %rd12, %rd31;
	st.u8 	[%rd32], %rs15;
	ld.u8 	%rs15, [%rd36+1];
	setp.ne.s16 	%p16, %rs15, 0;
	setp.lt.s32 	%p17, %r42, %r1;
	and.pred  	%p18, %p16, %p17;
	mov.u64 	%rd36, %rd6;
	mov.u32 	%r34, %r42;
	@%p18 bra 	$L__BB0_7;
	bra.uni 	$L__BB0_16;
$L__BB0_8:
	mov.u64 	%rd18, %rd39;
	add.s64 	%rd19, %rd18, 3;
	and.b64  	%rd20, %rd19, -4;
	add.s64 	%rd21, %rd20, 4;
	mov.u64 	%rd39, %rd21;
	ld.local.u32 	%r37, [%rd20];
	setp.gt.s32 	%p7, %r37, -1;
	@%p7 bra 	$L__BB0_10;
	add.s32 	%r6, %r42, 1;
	cvt.s64.s32 	%rd22, %r42;
	add.s64 	%rd23, %rd12, %rd22;
	mov.b16 	%rs9, 45;
	st.u8 	[%rd23], %rs9;
	neg.s32 	%r37, %r37;
	mov.u32 	%r42, %r6;
$L__BB0_10:
	mov.b32 	%r38, 0;
$L__BB0_11:
	mov.u32 	%r40, %r38;
	mul.hi.u32 	%r29, %r37, -858993459;
	shr.u32 	%r13, %r29, 3;
	mul.lo.s32 	%r30, %r13, 10;
	sub.s32 	%r31, %r37, %r30;
	cvt.u16.u32 	%rs10, %r31;
	add.s16 	%rs11, %rs10, 48;
	add.s32 	%r38, %r40, 1;
	cvt.u64.u32 	%rd24, %r40;
	add.s64 	%rd37, %rd1, %rd24;
	st.local.u8 	[%rd37], %rs11;
	setp.gt.s32 	%p8, %r37, 9;
	mov.u32 	%r37, %r13;
	@%p8 bra 	$L__BB0_11;
	setp.ge.s32 	%p9, %r42, %r1;
	@%p9 bra 	$L__BB0_16;
	add.s32 	%r39, %r42, 1;
	mov.u32 	%r41, %r42;
$L__BB0_14:
	mov.u32 	%r42, %r39;
	cvt.s64.s32 	%rd25, %r41;
	add.s64 	%rd26, %rd12, %rd25;
	add.s32 	%r32, %r40, 1;
	ld.local.u8 	%rs12, [%rd37];
	add.s32 	%r41, %r41, 1;
	st.u8 	[%rd26], %rs12;
	setp.gt.s32 	%p10, %r32, 1;
	setp.lt.s32 	%p11, %r42, %r1;
	and.pred  	%p12, %p10, %p11;
	add.s32 	%r40, %r40, -1;
	add.s64 	%rd37, %rd37, -1;
	add.s32 	%r39, %r42, 1;
	@%p12 bra 	$L__BB0_14;
	bra.uni 	$L__BB0_16;
$L__BB0_15:
	add.s32 	%r21, %r42, 1;
	cvt.s64.s32 	%rd16, %r42;
	add.s64 	%rd17, %rd12, %rd16;
	st.u8 	[%rd17], %rs14;
	mov.u32 	%r42, %r21;
	mov.u64 	%rd38, %rd35;
$L__BB0_16:
	add.s64 	%rd35, %rd38, 1;
	ld.u8 	%rs14, [%rd38+1];
	setp.ne.s16 	%p19, %rs14, 0;
	setp.lt.s32 	%p20, %r42, %r1;
	and.pred  	%p21, %p19, %p20;
	@%p21 bra 	$L__BB0_2;
$L__BB0_17:
	cvt.s64.s32 	%rd33, %r42;
	add.s64 	%rd34, %rd12, %rd33;
	mov.b16 	%rs13, 0;
	st.u8 	[%rd34], %rs13;
	st.param.b32 	[func_retval0], %r42;
	ret;

}
	// .globl	_Z28compute_flight_string_kernelP7AirportiPcPii
.visible .entry _Z28compute_flight_string_kernelP7AirportiPcPii(
	.param .u64 .ptr .align 1 _Z28compute_flight_string_kernelP7AirportiPcPii_param_0,
	.param .u32 _Z28compute_flight_string_kernelP7AirportiPcPii_param_1,
	.param .u64 .ptr .align 1 _Z28compute_flight_string_kernelP7AirportiPcPii_param_2,
	.param .u64 .ptr .align 1 _Z28compute_flight_string_kernelP7AirportiPcPii_param_3,
	.param .u32 _Z28compute_flight_string_kernelP7AirportiPcPii_param_4
)
{
	.local .align 8 .b8 	__local_depot1[528];
	.reg .b64 	%SP;
	.reg .b64 	%SPL;
	.reg .pred 	%p<6>;
	.reg .b32 	%r<53>;
	.reg .b64 	%rd<99>;

	mov.u64 	%SPL, __local_depot1;
	cvta.local.u64 	%SP, %SPL;
	ld.param.u32 	%r11, [_Z28compute_flight_string_kernelP7AirportiPcPii_param_1];
	mov.u32 	%r12, %ctaid.x;
	mov.u32 	%r13, %ntid.x;
	mov.u32 	%r14, %tid.x;
	mad.lo.s32 	%r15, %r12, %r13, %r14;
	setp.ge.s32 	%p1, %r15, %r11;
	@%p1 bra 	$L__BB1_7;
	ld.param.u32 	%r47, [_Z28compute_flight_string_kernelP7AirportiPcPii_param_4];
	ld.param.u64 	%rd98, [_Z28compute_flight_string_kernelP7AirportiPcPii_param_3];
	ld.param.u64 	%rd97, [_Z28compute_flight_string_kernelP7AirportiPcPii_param_2];
	ld.param.u64 	%rd96, [_Z28compute_flight_string_kernelP7AirportiPcPii_param_0];
	cvta.to.global.u64 	%rd1, %rd98;
	cvta.to.global.u64 	%rd10, %rd96;
	mov.u32 	%r16, %ctaid.x;
	mov.u32 	%r17, %ntid.x;
	mov.u32 	%r18, %tid.x;
	mad.lo.s32 	%r1, %r16, %r17, %r18;
	mul.wide.s32 	%rd11, %r1, 528;
	add.s64 	%rd12, %rd10, %rd11;
	ld.global.u64 	%rd13, [%rd12+520];
	ld.global.u64 	%rd14, [%rd12+512];
	ld.global.u64 	%rd15, [%rd12+504];
	ld.global.u64 	%rd16, [%rd12+496];
	ld.global.u64 	%rd17, [%rd12+488];
	ld.global.u64 	%rd18, [%rd12+480];
	ld.global.u64 	%rd19, [%rd12+472];
	ld.global.u64 	%rd20, [%rd12+464];
	ld.global.u64 	%rd21, [%rd12+456];
	ld.global.u64 	%rd22, [%rd12+448];
	ld.global.u64 	%rd23, [%rd12+440];
	ld.global.u64 	%rd24, [%rd12+432];
	ld.global.u64 	%rd25, [%rd12+424];
	ld.global.u64 	%rd26, [%rd12+416];
	ld.global.u64 	%rd27, [%rd12+408];
	ld.global.u64 	%rd28, [%rd12+400];
	ld.global.u64 	%rd29, [%rd12+392];
	ld.global.u64 	%rd30, [%rd12+384];
	ld.global.u64 	%rd31, [%rd12+376];
	ld.global.u64 	%rd32, [%rd12+368];
	ld.global.u64 	%rd33, [%rd12+360];
	ld.global.u64 	%rd34, [%rd12+352];
	ld.global.u64 	%rd35, [%rd12+344];
	ld.global.u64 	%rd36, [%rd12+336];
	ld.global.u64 	%rd37, [%rd12+328];
	ld.global.u64 	%rd38, [%rd12+320];
	ld.global.u64 	%rd39, [%rd12+312];
	ld.global.u64 	%rd40, [%rd12+304];
	ld.global.u64 	%rd41, [%rd12+296];
	ld.global.u64 	%rd42, [%rd12+288];
	ld.global.u64 	%rd43, [%rd12+280];
	ld.global.u64 	%rd44, [%rd12+272];
	ld.global.u64 	%rd45, [%rd12+264];
	ld.global.u64 	%rd46, [%rd12+256];
	ld.global.u64 	%rd47, [%rd12+248];
	ld.global.u64 	%rd48, [%rd12+240];
	ld.global.u64 	%rd49, [%rd12+232];
	ld.global.u64 	%rd50, [%rd12+224];
	ld.global.u64 	%rd51, [%rd12+216];
	ld.global.u64 	%rd52, [%rd12+208];
	ld.global.u64 	%rd53, [%rd12+200];
	ld.global.u64 	%rd54, [%rd12+192];
	ld.global.u64 	%rd55, [%rd12+184];
	ld.global.u64 	%rd56, [%rd12+176];
	ld.global.u64 	%rd57, [%rd12+168];
	ld.global.u64 	%rd58, [%rd12+160];
	ld.global.u64 	%rd59, [%rd12+152];
	ld.global.u64 	%rd60, [%rd12+144];
	ld.global.u64 	%rd61, [%rd12+136];
	ld.global.u64 	%rd62, [%rd12+128];
	ld.global.u64 	%rd63, [%rd12+120];
	ld.global.u64 	%rd64, [%rd12+112];
	ld.global.u64 	%rd65, [%rd12+104];
	ld.global.u64 	%rd66, [%rd12+96];
	ld.global.u64 	%rd67, [%rd12+88];
	ld.global.u64 	%rd68, [%rd12+80];
	ld.global.u64 	%rd69, [%rd12+72];
	ld.global.u64 	%rd70, [%rd12+64];
	ld.global.u64 	%rd71, [%rd12+56];
	ld.global.u64 	%rd72, [%rd12+48];
	ld.global.u64 	%rd73, [%rd12+40];
	ld.global.u64 	%rd74, [%rd12+32];
	ld.global.u64 	%rd75, [%rd12+24];
	ld.global.u64 	%rd76, [%rd12+16];
	ld.global.u32 	%r19, [%rd12+12];
	ld.global.u32 	%r2, [%rd12+8];
	ld.global.v2.u32 	{%r20, %r3}, [%rd12];
	add.u64 	%rd77, %SP, 0;
	add.u64 	%rd2, %SPL, 0;
	st.local.v2.u32 	[%rd2], {%r20, %r3};
	st.local.u32 	[%rd2+8], %r2;
	st.local.u32 	[%rd2+12], %r19;
	st.local.u64 	[%rd2+16], %rd76;
	st.local.u64 	[%rd2+24], %rd75;
	st.local.u64 	[%rd2+32], %rd74;
	st.local.u64 	[%rd2+40], %rd73;
	st.local.u64 	[%rd2+48], %rd72;
	st.local.u64 	[%rd2+56], %rd71;
	st.local.u64 	[%rd2+64], %rd70;
	st.local.u64 	[%rd2+72], %rd69;
	st.local.u64 	[%rd2+80], %rd68;
	st.local.u64 	[%rd2+88], %rd67;
	st.local.u64 	[%rd2+96], %rd66;
	st.local.u64 	[%rd2+104], %rd65;
	st.local.u64 	[%rd2+112], %rd64;
	st.local.u64 	[%rd2+120], %rd63;
	st.local.u64 	[%rd2+128], %rd62;
	st.local.u64 	[%rd2+136], %rd61;
	st.local.u64 	[%rd2+144], %rd60;
	st.local.u64 	[%rd2+152], %rd59;
	st.local.u64 	[%rd2+160], %rd58;
	st.local.u64 	[%rd2+168], %rd57;
	st.local.u64 	[%rd2+176], %rd56;
	st.local.u64 	[%rd2+184], %rd55;
	st.local.u64 	[%rd2+192], %rd54;
	st.local.u64 	[%rd2+200], %rd53;
	st.local.u64 	[%rd2+208], %rd52;
	st.local.u64 	[%rd2+216], %rd51;
	st.local.u64 	[%rd2+224], %rd50;
	st.local.u64 	[%rd2+232], %rd49;
	st.local.u64 	[%rd2+240], %rd48;
	st.local.u64 	[%rd2+248], %rd47;
	st.local.u64 	[%rd2+256], %rd46;
	st.local.u64 	[%rd2+264], %rd45;
	st.local.u64 	[%rd2+272], %rd44;
	st.local.u64 	[%rd2+280], %rd43;
	st.local.u64 	[%rd2+288], %rd42;
	st.local.u64 	[%rd2+296], %rd41;
	st.local.u64 	[%rd2+304], %rd40;
	st.local.u64 	[%rd2+312], %rd39;
	st.local.u64 	[%rd2+320], %rd38;
	st.local.u64 	[%rd2+328], %rd37;
	st.local.u64 	[%rd2+336], %rd36;
	st.local.u64 	[%rd2+344], %rd35;
	st.local.u64 	[%rd2+352], %rd34;
	st.local.u64 	[%rd2+360], %rd33;
	st.local.u64 	[%rd2+368], %rd32;
	st.local.u64 	[%rd2+376], %rd31;
	st.local.u64 	[%rd2+384], %rd30;
	st.local.u64 	[%rd2+392], %rd29;
	st.local.u64 	[%rd2+400], %rd28;
	st.local.u64 	[%rd2+408], %rd27;
	st.local.u64 	[%rd2+416], %rd26;
	st.local.u64 	[%rd2+424], %rd25;
	st.local.u64 	[%rd2+432], %rd24;
	st.local.u64 	[%rd2+440], %rd23;
	st.local.u64 	[%rd2+448], %rd22;
	st.local.u64 	[%rd2+456], %rd21;
	st.local.u64 	[%rd2+464], %rd20;
	st.local.u64 	[%rd2+472], %rd19;
	st.local.u64 	[%rd2+480], %rd18;
	st.local.u64 	[%rd2+488], %rd17;
	st.local.u64 	[%rd2+496], %rd16;
	st.local.u64 	[%rd2+504], %rd15;
	st.local.u64 	[%rd2+512], %rd14;
	st.local.u64 	[%rd2+520], %rd13;
	mul.lo.s32 	%r21, %r47, %r1;
	cvt.s64.s32 	%rd78, %r21;
	add.s64 	%rd3, %rd97, %rd78;
	setp.eq.s32 	%p2, %r2, 0;
	@%p2 bra 	$L__BB1_8;
	setp.lt.s32 	%p3, %r2, 1;
	@%p3 bra 	$L__BB1_7;
	add.s64 	%rd4, %rd77, 12;
	mul.wide.s32 	%rd80, %r1, 4;
	add.s64 	%rd5, %rd1, %rd80;
	mov.b32 	%r51, 0;
	mov.u64 	%rd83, $str;
	mov.u64 	%rd88, $str$1;
$L__BB1_4:
	ld.param.u32 	%r48, [_Z28compute_flight_string_kernelP7AirportiPcPii_param_4];
	mul.wide.u32 	%rd81, %r51, 8;
	add.s64 	%rd82, %rd2, %rd81;
	ld.local.u64 	%rd6, [%rd82+16];
	ld.local.u32 	%r23, [%rd2+4];
	ld.u32 	%r5, [%rd6+4];
	mul.hi.s32 	%r24, %r23, 715827883;
	shr.u32 	%r25, %r24, 31;
	shr.s32 	%r26, %r24, 2;
	add.s32 	%r27, %r26, %r25;
	mul.lo.s32 	%r28, %r27, 24;
	sub.s32 	%r29, %r23, %r28;
	cvta.global.u64 	%rd84, %rd83;
	{ // callseq 0, 0
	.param .b64 param0;
	st.param.b64 	[param0], %rd3;
	.param .b32 param1;
	st.param.b32 	[param1], %r48;
	.param .b64 param2;
	st.param.b64 	[param2], %rd84;
	.param .align 8 .b8 param3[16];
	st.param.b64 	[param3], %rd4;
	st.param.b32 	[param3+8], %r27;
	st.param.b32 	[param3+12], %r29;
	.param .b32 retval0;
	call.uni (retval0), 
	_Z15snprintf_devicePciPKcz, 
	(
	param0, 
	param1, 
	param2, 
	param3
	);
	ld.param.b32 	%r52, [retval0];
	} // callseq 0
	setp.lt.s32 	%p4, %r5, 0;
	@%p4 bra 	$L__BB1_6;
	ld.param.u32 	%r49, [_Z28compute_flight_string_kernelP7AirportiPcPii_param_4];
	add.s64 	%rd85, %rd6, 12;
	cvt.s64.s32 	%rd86, %r52;
	add.s64 	%rd87, %rd3, %rd86;
	sub.s32 	%r31, %r49, %r52;
	mul.hi.u32 	%r32, %r5, -1431655765;
	shr.u32 	%r33, %r32, 4;
	mul.lo.s32 	%r34, %r33, 24;
	sub.s32 	%r35, %r5, %r34;
	cvta.global.u64 	%rd89, %rd88;
	{ // callseq 1, 0
	.param .b64 param0;
	st.param.b64 	[param0], %rd87;
	.param .b32 param1;
	st.param.b32 	[param1], %r31;
	.param .b64 param2;
	st.param.b64 	[param2], %rd89;
	.param .align 8 .b8 param3[16];
	st.param.b64 	[param3], %rd85;
	st.param.b32 	[param3+8], %r33;
	st.param.b32 	[param3+12], %r35;
	.param .b32 retval0;
	call.uni (retval0), 
	_Z15snprintf_devicePciPKcz, 
	(
	param0, 
	param1, 
	param2, 
	param3
	);
	ld.param.b32 	%r36, [retval0];
	} // callseq 1
	add.s32 	%r52, %r36, %r52;
$L__BB1_6:
	st.global.u32 	[%rd5], %r52;
	add.s32 	%r51, %r51, 1;
	ld.local.u32 	%r38, [%rd2+8];
	setp.lt.s32 	%p5, %r51, %r38;
	@%p5 bra 	$L__BB1_4;
$L__BB1_7:
	ret;
$L__BB1_8:
	ld.param.u32 	%r50, [_Z28compute_flight_string_kernelP7AirportiPcPii_param_4];
	add.s64 	%rd91, %rd77, 12;
	mul.hi.s32 	%r39, %r3, 715827883;
	shr.u32 	%r40, %r39, 31;
	shr.s32 	%r41, %r39, 2;
	add.s32 	%r42, %r41, %r40;
	mul.lo.s32 	%r43, %r42, 24;
	sub.s32 	%r44, %r3, %r43;
	mov.u64 	%rd92, $str;
	cvta.global.u64 	%rd93, %rd92;
	{ // callseq 2, 0
	.param .b64 param0;
	st.param.b64 	[param0], %rd3;
	.param .b32 param1;
	st.param.b32 	[param1], %r50;
	.param .b64 param2;
	st.param.b64 	[param2], %rd93;
	.param .align 8 .b8 param3[16];
	st.param.b64 	[param3], %rd91;
	st.param.b32 	[param3+8], %r42;
	st.param.b32 	[param3+12], %r44;
	.param .b32 retval0;
	call.uni (retval0), 
	_Z15snprintf_devicePciPKcz, 
	(
	param0, 
	param1, 
	param2, 
	param3
	);
	ld.param.b32 	%r45, [retval0];
	} // callseq 2
	mul.wide.s32 	%rd94, %r1, 4;
	add.s64 	%rd95, %rd1, %rd94;
	st.global.u32 	[%rd95], %r45;
	bra.uni 	$L__BB1_7;

}


// ===== COMPILED SASS (sm_100) =====

	.target	sm_100

	.elftype	@"ET_EXEC"


//--------------------- .note.nv.tkinfo           --------------------------
	.section	.note.nv.tkinfo,"",@"SHT_NOTE"
	.sectionflags	@"SHF_NOTE_NV_TKINFO"
	.tkinfo
        /*0018*/ 	.word	0x00000002
        /*0030*/ 	.string	""
        /*0030*/ 	.string	"ptxas"
        /*0030*/ 	.string	"Cuda compilation tools, release 13.0, V13.0.88"
        /*0030*/ 	.string	"Build cuda_13.0.r13.0/compiler.36424714_0"
        /*0030*/ 	.string	"-arch sm_100 -m 64 "



//--------------------- .note.nv.cuinfo           --------------------------
	.section	.note.nv.cuinfo,"",@"SHT_NOTE"
	.sectionflags	@"SHF_NOTE_NV_CUINFO"
        /*0018*/ 	.short	0x0002
        /*001a*/ 	.short	0x0064
        /*001c*/ 	.short	0x0082
	.zero		2


//--------------------- .nv.info                  --------------------------
	.section	.nv.info,"",@"SHT_CUDA_INFO"
	.align	4


	//----- nvinfo : EIATTR_REGCOUNT
	.align		4
        /*0000*/ 	.byte	0x04, 0x2f
        /*0002*/ 	.short	(.L_3 - .L_2)
	.align		4
.L_2:
        /*0004*/ 	.word	index@(_Z28compute_flight_string_kernelP7AirportiPcPii)
        /*0008*/ 	.word	0x00000020


	//----- nvinfo : EIATTR_FRAME_SIZE
	.align		4
.L_3:
        /*000c*/ 	.byte	0x04, 0x11
        /*000e*/ 	.short	(.L_5 - .L_4)
	.align		4
.L_4:
        /*0010*/ 	.word	index@($_Z28compute_flight_string_kernelP7AirportiPcPii$_Z15snprintf_devicePciPKcz)
        /*0014*/ 	.word	0x00000248


	//----- nvinfo : EIATTR_FRAME_SIZE
	.align		4
.L_5:
        /*0018*/ 	.byte	0x04, 0x11
        /*001a*/ 	.short	(.L_7 - .L_6)
	.align		4
.L_6:
        /*001c*/ 	.word	index@(_Z28compute_flight_string_kernelP7AirportiPcPii)
        /*0020*/ 	.word	0x00000248


	//----- nvinfo : EIATTR_MIN_STACK_SIZE
	.align		4
.L_7:
        /*0024*/ 	.byte	0x04, 0x12
        /*0026*/ 	.short	(.L_9 - .L_8)
	.align		4
.L_8:
        /*0028*/ 	.word	index@(_Z28compute_flight_string_kernelP7AirportiPcPii)
        /*002c*/ 	.word	0x00000248
.L_9:


//--------------------- .nv.compat                --------------------------
	.section	.nv.compat,"",@"SHT_CUDA_COMPAT_INFO"
	.align	4
        /*0000*/ 	.byte	0x02, 0x09, 0x00, 0x00, 0x02, 0x02, 0x01, 0x00, 0x02, 0x05, 0x05, 0x00, 0x03, 0x07, 0x01, 0x01
        /*0010*/ 	.byte	0x02, 0x03, 0x00, 0x00, 0x02, 0x06, 0x01, 0x00, 0x04, 0x0b, 0x08, 0x00, 0x09, 0x00, 0x00, 0x00
        /*0020*/ 	.byte	0x00, 0x00, 0x00, 0x00


//--------------------- .nv.info._Z28compute_flight_string_kernelP7AirportiPcPii --------------------------
	.section	.nv.info._Z28compute_flight_string_kernelP7AirportiPcPii,"",@"SHT_CUDA_INFO"
	.sectionflags	@""
	.align	4


	//----- nvinfo : EIATTR_CUDA_API_VERSION
	.align		4
        /*0000*/ 	.byte	0x04, 0x37
        /*0002*/ 	.short	(.L_11 - .L_10)
.L_10:
        /*0004*/ 	.word	0x00000082


	//----- nvinfo : EIATTR_KPARAM_INFO
	.align		4
.L_11:
        /*0008*/ 	.byte	0x04, 0x17
        /*000a*/ 	.short	(.L_13 - .L_12)
.L_12:
        /*000c*/ 	.word	0x00000000
        /*0010*/ 	.short	0x0004
        /*0012*/ 	.short	0x0020
        /*0014*/ 	.byte	0x00, 0xf0, 0x11, 0x00


	//----- nvinfo : EIATTR_KPARAM_INFO
	.align		4
.L_13:
        /*0018*/ 	.byte	0x04, 0x17
        /*001a*/ 	.short	(.L_15 - .L_14)
.L_14:
        /*001c*/ 	.word	0x00000000
        /*0020*/ 	.short	0x0003
        /*0022*/ 	.short	0x0018
        /*0024*/ 	.byte	0x00, 0xf5, 0x21, 0x00


	//----- nvinfo : EIATTR_KPARAM_INFO
	.align		4
.L_15:
        /*0028*/ 	.byte	0x04, 0x17
        /*002a*/ 	.short	(.L_17 - .L_16)
.L_16:
        /*002c*/ 	.word	0x00000000
        /*0030*/ 	.short	0x0002
        /*0032*/ 	.short	0x0010
        /*0034*/ 	.byte	0x00, 0xf5, 0x21, 0x00


	//----- nvinfo : EIATTR_KPARAM_INFO
	.align		4
.L_17:
        /*0038*/ 	.byte	0x04, 0x17
        /*003a*/ 	.short	(.L_19 - .L_18)
.L_18:
        /*003c*/ 	.word	0x00000000
        /*0040*/ 	.short	0x0001
        /*0042*/ 	.short	0x0008
        /*0044*/ 	.byte	0x00, 0xf0, 0x11, 0x00


	//----- nvinfo : EIATTR_KPARAM_INFO
	.align		4
.L_19:
        /*0048*/ 	.byte	0x04, 0x17
        /*004a*/ 	.short	(.L_21 - .L_20)
.L_20:
        /*004c*/ 	.word	0x00000000
        /*0050*/ 	.short	0x0000
        /*0052*/ 	.short	0x0000
        /*0054*/ 	.byte	0x00, 0xf5, 0x21, 0x00


	//----- nvinfo : EIATTR_SPARSE_MMA_MASK
	.align		4
.L_21:
        /*0058*/ 	.byte	0x03, 0x50
        /*005a*/ 	.short	0x0000


	//----- nvinfo : EIATTR_MAXREG_COUNT
	.align		4
        /*005c*/ 	.byte	0x03, 0x1b
        /*005e*/ 	.short	0x00ff


	//----- nvinfo : EIATTR_MERCURY_ISA_VERSION
	.align		4
        /*0060*/ 	.byte	0x03, 0x5f
        /*0062*/ 	.short	0x0101


	//----- nvinfo : EIATTR_VRC_CTA_INIT_COUNT
	.align		4
        /*0064*/ 	.byte	0x02, 0x4a
	.zero		1
	.zero		1


	//----- nvinfo : EIATTR_EXIT_INSTR_OFFSETS
	.align		4
        /*0068*/ 	.byte	0x04, 0x1c
        /*006a*/ 	.short	(.L_23 - .L_22)


	//   ....[0]....
.L_22:
        /*006c*/ 	.word	0x000000d0


	//   ....[1]....
        /*0070*/ 	.word	0x00000a20


	//   ....[2]....
        /*0074*/ 	.word	0x00000d70


	//   ....[3]....
        /*0078*/ 	.word	0x00000ed0


	//----- nvinfo : EIATTR_CRS_STACK_SIZE
	.align		4
.L_23:
        /*007c*/ 	.byte	0x04, 0x1e
        /*007e*/ 	.short	(.L_25 - .L_24)
.L_24:
        /*0080*/ 	.word	0x00000000


	//----- nvinfo : EIATTR_CBANK_PARAM_SIZE
	.align		4
.L_25:
        /*0084*/ 	.byte	0x03, 0x19
        /*0086*/ 	.short	0x0024


	//----- nvinfo : EIATTR_PARAM_CBANK
	.align		4
        /*0088*/ 	.byte	0x04, 0x0a
        /*008a*/ 	.short	(.L_27 - .L_26)
	.align		4
.L_26:
        /*008c*/ 	.word	index@(.nv.constant0._Z28compute_flight_string_kernelP7AirportiPcPii)
        /*0090*/ 	.short	0x0380
        /*0092*/ 	.short	0x0024


	//----- nvinfo : EIATTR_SW_WAR
	.align		4
.L_27:
        /*0094*/ 	.byte	0x04, 0x36
        /*0096*/ 	.short	(.L_29 - .L_28)
.L_28:
        /*0098*/ 	.word	0x00000008
.L_29:


//--------------------- .nv.callgraph             --------------------------
	.section	.nv.callgraph,"",@"SHT_CUDA_CALLGRAPH"
	.align	4
	.sectionentsize	8
	.align		4
        /*0000*/ 	.word	0x00000000
	.align		4
        /*0004*/ 	.word	0xffffffff
	.align		4
        /*0008*/ 	.word	0x00000000
	.align		4
        /*000c*/ 	.word	0xfffffffe
	.align		4
        /*0010*/ 	.word	0x00000000
	.align		4
        /*0014*/ 	.word	0xfffffffd
	.align		4
        /*0018*/ 	.word	0x00000000
	.align		4
        /*001c*/ 	.word	0xfffffffc


//--------------------- .nv.constant4             --------------------------
	.section	.nv.constant4,"a",@progbits
	.align	8
	.align		8
.nv.constant4:
        /*0000*/ 	.dword	$str
	.align		8
        /*0008*/ 	.dword	$str$1


//--------------------- .text._Z28compute_flight_string_kernelP7AirportiPcPii --------------------------
	.section	.text._Z28compute_flight_string_kernelP7AirportiPcPii,"ax",@progbits
	.align	128
        .global         _Z28compute_flight_string_kernelP7AirportiPcPii
        .type           _Z28compute_flight_string_kernelP7AirportiPcPii,@function
        .size           _Z28compute_flight_string_kernelP7AirportiPcPii,(.L_x_20 - _Z28compute_flight_string_kernelP7AirportiPcPii)
        .other          _Z28compute_flight_string_kernelP7AirportiPcPii,@"STO_CUDA_ENTRY STV_DEFAULT"
_Z28compute_flight_string_kernelP7AirportiPcPii:
.text._Z28compute_flight_string_kernelP7AirportiPcPii:
[----:B------:R-:W0:Y:S01]  /*0000*/  LDC R1, c[0x0][0x37c] ;  /* 0x0000df00ff017b82 */ /* 0x000e220000000800 */
[----:B------:R-:W1:Y:S01]  /*0010*/  S2R R3, SR_TID.X ;  /* 0x0000000000037919 */ /* 0x000e620000002100 */
[----:B------:R-:W2:Y:S06]  /*0020*/  LDCU UR5, c[0x0][0x2fc] ;  /* 0x00005f80ff0577ac */ /* 0x000eac0008000800 */
[----:B------:R-:W1:Y:S01]  /*0030*/  S2UR UR6, SR_CTAID.X ;  /* 0x00000000000679c3 */ /* 0x000e620000002500 */
[----:B0-----:R-:W-:Y:S01]  /*0040*/  VIADD R1, R1, 0xfffffde0 ;  /* 0xfffffde001017836 */ /* 0x001fe20000000000 */
[----:B------:R-:W0:Y:S03]  /*0050*/  LDCU UR7, c[0x0][0x388] ;  /* 0x00007100ff0777ac */ /* 0x000e260008000800 */
[----:B------:R-:W-:Y:S01]  /*0060*/  VIADD R23, R1, 0x10 ;  /* 0x0000001001177836 */ /* 0x000fe20000000000 */
[----:B------:R-:W3:Y:S02]  /*0070*/  LDCU UR4, c[0x0][0x2f8] ;  /* 0x00005f00ff0477ac */ /* 0x000ee40008000800 */
[----:B------:R-:W1:Y:S02]  /*0080*/  LDC R0, c[0x0][0x360] ;  /* 0x0000d800ff007b82 */ /* 0x000e640000000800 */
[----:B---3--:R-:W-:Y:S01]  /*0090*/  IADD3 RZ, P1, PT, R23, UR4, RZ ;  /* 0x0000000417ff7c10 */ /* 0x008fe2000ff3e0ff */
[----:B-1----:R-:W-:-:S05]  /*00a0*/  IMAD R0, R0, UR6, R3 ;  /* 0x0000000600007c24 */ /* 0x002fca000f8e0203 */
[----:B0-----:R-:W-:Y:S01]  /*00b0*/  ISETP.GE.AND P0, PT, R0, UR7, PT ;  /* 0x0000000700007c0c */ /* 0x001fe2000bf06270 */
[----:B--2---:R-:W-:-:S12]  /*00c0*/  IMAD.X R0, RZ, RZ, UR5, P1 ;  /* 0x00000005ff007e24 */ /* 0x004fd800088e06ff */
[----:B------:R-:W-:Y:S05]  /*00d0*/  @P0 EXIT ;  /* 0x000000000000094d */ /* 0x000fea0003800000 */
[----:B------:R-:W0:Y:S01]  /*00e0*/  LDC R28, c[0x0][0x360] ;  /* 0x0000d800ff1c7b82 */ /* 0x000e220000000800 */
[----:B------:R-:W1:Y:S01]  /*00f0*/  LDCU.64 UR36, c[0x0][0x358] ;  /* 0x00006b00ff2477ac */ /* 0x000e620008000a00 */
[----:B------:R-:W2:Y:S06]  /*0100*/  LDCU UR4, c[0x0][0x3a0] ;  /* 0x00007400ff0477ac */ /* 0x000eac0008000800 */
[----:B------:R-:W3:Y:S01]  /*0110*/  LDC.64 R16, c[0x0][0x380] ;  /* 0x0000e000ff107b82 */ /* 0x000ee20000000a00 */
[----:B------:R-:W4:Y:S01]  /*0120*/  LDCU UR5, c[0x0][0x2f8] ;  /* 0x00005f00ff0577ac */ /* 0x000f220008000800 */
[----:B------:R-:W0:Y:S02]  /*0130*/  LDCU UR38, c[0x0][0x3a0] ;  /* 0x00007400ff2677ac */ /* 0x000e240008000800 */
[----:B0-----:R-:W-:Y:S01]  /*0140*/  IMAD R28, R28, UR6, R3 ;  /* 0x000000061c1c7c24 */ /* 0x001fe2000f8e0203 */
[----:B------:R-:W0:Y:S03]  /*0150*/  LDCU.64 UR6, c[0x0][0x390] ;  /* 0x00007200ff0677ac */ /* 0x000e260008000a00 */
[----:B---3--:R-:W-:-:S05]  /*0160*/  IMAD.WIDE R16, R28, 0x210, R16 ;  /* 0x000002101c107825 */ /* 0x008fca00078e0210 */
[----:B-1----:R-:W3:Y:S04]  /*0170*/  LDG.E.64 R6, desc[UR36][R16.64+0x1f8] ;  /* 0x0001f82410067981 */ /* 0x002ee8000c1e1b00 */
[----:B------:R-:W5:Y:S04]  /*0180*/  LDG.E.64 R4, desc[UR36][R16.64+0x1f0] ;  /* 0x0001f02410047981 */ /* 0x000f68000c1e1b00 */
[----:B------:R-:W2:Y:S04]  /*0190*/  LDG.E.64 R2, desc[UR36][R16.64+0x200] ;  /* 0x0002002410027981 */ /* 0x000ea8000c1e1b00 */
[----:B------:R-:W4:Y:S04]  /*01a0*/  LDG.E.64 R24, desc[UR36][R16.64+0x208] ;  /* 0x0002082410187981 */ /* 0x000f28000c1e1b00 */
[----:B------:R-:W4:Y:S04]  /*01b0*/  LDG.E.64 R18, desc[UR36][R16.64+0x1c8] ;  /* 0x0001c82410127981 */ /* 0x000f28000c1e1b00 */
[----:B------:R-:W4:Y:S04]  /*01c0*/  LDG.E.64 R20, desc[UR36][R16.64+0x1c0] ;  /* 0x0001c02410147981 */ /* 0x000f28000c1e1b00 */
[----:B------:R-:W4:Y:S04]  /*01d0*/  LDG.E.64 R10, desc[UR36][R16.64+0x1a8] ;  /* 0x0001a824100a7981 */ /* 0x000f28000c1e1b00 */
[----:B------:R-:W4:Y:S04]  /*01e0*/  LDG.E.64 R12, desc[UR36][R16.64+0x1d8] ;  /* 0x0001d824100c7981 */ /* 0x000f28000c1e1b00 */
[----:B------:R-:W4:Y:S04]  /*01f0*/  LDG.E.64 R26, desc[UR36][R16.64+0x1e8] ;  /* 0x0001e824101a7981 */ /* 0x000f28000c1e1b00 */
[----:B------:R-:W4:Y:S04]  /*0200*/  LDG.E.64 R8, desc[UR36][R16.64+0x1e0] ;  /* 0x0001e02410087981 */ /* 0x000f28000c1e1b00 */
[----:B------:R-:W4:Y:S04]  /*0210*/  LDG.E.64 R14, desc[UR36][R16.64+0x1d0] ;  /* 0x0001d024100e7981 */ /* 0x000f28000c1e1b00 */
[----:B---3--:R1:W-:Y:S04]  /*0220*/  STL.64 [R1+0x208], R6 ;  /* 0x0002080601007387 */ /* 0x0083e80000100a00 */
[----:B-----5:R3:W-:Y:S04]  /*0230*/  STL.64 [R1+0x200], R4 ;  /* 0x0002000401007387 */ /* 0x0207e80000100a00 */
[----:B-1----:R-:W5:Y:S04]  /*0240*/  LDG.E.64 R6, desc[UR36][R16.64+0x1b0] ;  /* 0x0001b02410067981 */ /* 0x002f68000c1e1b00 */
[----:B---3--:R-:W3:Y:S04]  /*0250*/  LDG.E.64 R4, desc[UR36][R16.64+0x1a0] ;  /* 0x0001a02410047981 */ /* 0x008ee8000c1e1b00 */
[----:B--2---:R1:W-:Y:S04]  /*0260*/  STL.64 [R1+0x210], R2 ;  /* 0x0002100201007387 */ /* 0x0043e80000100a00 */
[----:B-1----:R-:W2:Y:S04]  /*0270*/  LDG.E.64 R2, desc[UR36][R16.64+0x1b8] ;  /* 0x0001b82410027981 */ /* 0x002ea8000c1e1b00 */
[----:B----4-:R1:W-:Y:S04]  /*0280*/  STL.64 [R1+0x218], R24 ;  /* 0x0002181801007387 */ /* 0x0103e80000100a00 */
[----:B------:R4:W-:Y:S04]  /*0290*/  STL.64 [R1+0x1d8], R18 ;  /* 0x0001d81201007387 */ /* 0x0009e80000100a00 */
[----:B------:R-:W-:Y:S04]  /*02a0*/  STL.64 [R1+0x1d0], R20 ;  /* 0x0001d01401007387 */ /* 0x000fe80000100a00 */
[----:B------:R0:W-:Y:S04]  /*02b0*/  STL.64 [R1+0x1b8], R10 ;  /* 0x0001b80a01007387 */ /* 0x0001e80000100a00 */
[----:B-1----:R-:W2:Y:S04]  /*02c0*/  LDG.E.64 R24, desc[UR36][R16.64+0x198] ;  /* 0x0001982410187981 */ /* 0x002ea8000c1e1b00 */
[----:B----4-:R-:W4:Y:S04]  /*02d0*/  LDG.E.64 R18, desc[UR36][R16.64+0x160] ;  /* 0x0001602410127981 */ /* 0x010f28000c1e1b00 */
[----:B0-----:R-:W4:Y:S04]  /*02e0*/  LDG.E.64 R10, desc[UR36][R16.64+0x180] ;  /* 0x00018024100a7981 */ /* 0x001f28000c1e1b00 */
[----:B------:R-:W4:Y:S04]  /*02f0*/  LDG.E.64 R20, desc[UR36][R16.64+0x158] ;  /* 0x0001582410147981 */ /* 0x000f28000c1e1b00 */
[----:B------:R0:W-:Y:S04]  /*0300*/  STL.64 [R1+0x1e8], R12 ;  /* 0x0001e80c01007387 */ /* 0x0001e80000100a00 */
[----:B0-----:R-:W4:Y:S04]  /*0310*/  LDG.E.64 R12, desc[UR36][R16.64+0x168] ;  /* 0x00016824100c7981 */ /* 0x001f28000c1e1b00 */
[----:B-----5:R0:W-:Y:S04]  /*0320*/  STL.64 [R1+0x1c0], R6 ;  /* 0x0001c00601007387 */ /* 0x0201e80000100a00 */
[----:B---3--:R1:W-:Y:S04]  /*0330*/  STL.64 [R1+0x1b0], R4 ;  /* 0x0001b00401007387 */ /* 0x0083e80000100a00 */
[----:B0-----:R-:W3:Y:S04]  /*0340*/  LDG.E.64 R6, desc[UR36][R16.64+0x188] ;  /* 0x0001882410067981 */ /* 0x001ee8000c1e1b00 */
[----:B-1----:R-:W5:Y:S04]  /*0350*/  LDG.E.64 R4, desc[UR36][R16.64+0x150] ;  /* 0x0001502410047981 */ /* 0x002f68000c1e1b00 */
[----:B--2---:R0:W-:Y:S04]  /*0360*/  STL.64 [R1+0x1c8], R2 ;  /* 0x0001c80201007387 */ /* 0x0041e80000100a00 */
[----:B0-----:R-:W2:Y:S04]  /*0370*/  LDG.E.64 R2, desc[UR36][R16.64+0x190] ;  /* 0x0001902410027981 */ /* 0x001ea8000c1e1b00 */
[----:B------:R0:W-:Y:S04]  /*0380*/  STL.64 [R1+0x1f8], R26 ;  /* 0x0001f81a01007387 */ /* 0x0001e80000100a00 */
[----:B------:R1:W-:Y:S04]  /*0390*/  STL.64 [R1+0x1f0], R8 ;  /* 0x0001f00801007387 */ /* 0x0003e80000100a00 */
[----:B------:R1:W-:Y:S04]  /*03a0*/  STL.64 [R1+0x1e0], R14 ;  /* 0x0001e00e01007387 */ /* 0x0003e80000100a00 */
[----:B------:R-:W-:Y:S04]  /*03b0*/  STL.64 [R1+0x1a8], R24 ;  /* 0x0001a81801007387 */ /* 0x000fe80000100a00 */
[----:B----4-:R-:W-:Y:S04]  /*03c0*/  STL.64 [R1+0x190], R10 ;  /* 0x0001900a01007387 */ /* 0x010fe80000100a00 */
[----:B------:R4:W-:Y:S04]  /*03d0*/  STL.64 [R1+0x170], R18 ;  /* 0x0001701201007387 */ /* 0x0009e80000100a00 */
[----:B------:R4:W-:Y:S04]  /*03e0*/  STL.64 [R1+0x168], R20 ;  /* 0x0001681401007387 */ /* 0x0009e80000100a00 */
[----:B0-----:R-:W2:Y:S04]  /*03f0*/  LDG.E.64 R26, desc[UR36][R16.64+0x178] ;  /* 0x00017824101a7981 */ /* 0x001ea8000c1e1b00 */
[----:B-1----:R-:W2:Y:S04]  /*0400*/  LDG.E.64 R8, desc[UR36][R16.64+0x170] ;  /* 0x0001702410087981 */ /* 0x002ea8000c1e1b00 */
[----:B------:R-:W2:Y:S04]  /*0410*/  LDG.E.64 R14, desc[UR36][R16.64+0x148] ;  /* 0x00014824100e7981 */ /* 0x000ea8000c1e1b00 */
[----:B----4-:R-:W4:Y:S04]  /*0420*/  LDG.E.64 R18, desc[UR36][R16.64+0x130] ;  /* 0x0001302410127981 */ /* 0x010f28000c1e1b00 */
[----:B------:R-:W4:Y:S04]  /*0430*/  LDG.E.64 R20, desc[UR36][R16.64+0x128] ;  /* 0x0001282410147981 */ /* 0x000f28000c1e1b00 */
[----:B------:R-:W4:Y:S04]  /*0440*/  LDG.E.64 R24, desc[UR36][R16.64+0x120] ;  /* 0x0001202410187981 */ /* 0x000f28000c1e1b00 */
[----:B------:R-:W4:Y:S04]  /*0450*/  LDG.E.64 R10, desc[UR36][R16.64+0x108] ;  /* 0x00010824100a7981 */ /* 0x000f28000c1e1b00 */
[----:B------:R0:W-:Y:S04]  /*0460*/  STL.64 [R1+0x178], R12 ;  /* 0x0001780c01007387 */ /* 0x0001e80000100a00 */
[----:B0-----:R-:W4:Y:S04]  /*0470*/  LDG.E.64 R12, desc[UR36][R16.64+0x138] ;  /* 0x00013824100c7981 */ /* 0x001f28000c1e1b00 */
[----:B---3--:R0:W-:Y:S04]  /*0480*/  STL.64 [R1+0x198], R6 ;  /* 0x0001980601007387 */ /* 0x0081e80000100a00 */
[----:B-----5:R1:W-:Y:S04]  /*0490*/  STL.64 [R1+0x160], R4 ;  /* 0x0001600401007387 */ /* 0x0203e80000100a00 */
[----:B0-----:R-:W3:Y:S04]  /*04a0*/  LDG.E.64 R6, desc[UR36][R16.64+0x110] ;  /* 0x0001102410067981 */ /* 0x001ee8000c1e1b00 */
[----:B-1----:R-:W5:Y:S04]  /*04b0*/  LDG.E.64 R4, desc[UR36][R16.64+0x100] ;  /* 0x0001002410047981 */ /* 0x002f68000c1e1b00 */
[----:B--2---:R0:W-:Y:S04]  /*04c0*/  STL.64 [R1+0x1a0], R2 ;  /* 0x0001a00201007387 */ /* 0x0041e80000100a00 */
[----:B0-----:R-:W2:Y:S04]  /*04d0*/  LDG.E.64 R2, desc[UR36][R16.64+0x118] ;  /* 0x0001182410027981 */ /* 0x001ea8000c1e1b00 */
[----:B------:R-:W-:Y:S04]  /*04e0*/  STL.64 [R1+0x188], R26 ;  /* 0x0001881a01007387 */ /* 0x000fe80000100a00 */
[----:B------:R0:W-:Y:S04]  /*04f0*/  STL.64 [R1+0x180], R8 ;  /* 0x0001800801007387 */ /* 0x0001e80000100a00 */
[----:B------:R1:W-:Y:S04]  /*0500*/  STL.64 [R1+0x158], R14 ;  /* 0x0001580e01007387 */ /* 0x0003e80000100a00 */
[----:B----4-:R-:W-:Y:S04]  /*0510*/  STL.64 [R1+0x140], R18 ;  /* 0x0001401201007387 */ /* 0x010fe80000100a00 */
[----:B------:R-:W-:Y:S04]  /*0520*/  STL.64 [R1+0x138], R20 ;  /* 0x0001381401007387 */ /* 0x000fe80000100a00 */
[----:B------:R-:W-:Y:S04]  /*0530*/  STL.64 [R1+0x130], R24 ;  /* 0x0001301801007387 */ /* 0x000fe80000100a00 */
[----:B------:R4:W-:Y:S04]  /*0540*/  STL.64 [R1+0x118], R10 ;  /* 0x0001180a01007387 */ /* 0x0009e80000100a00 */
[----:B0-----:R-:W2:Y:S04]  /*0550*/  LDG.E.64 R8, desc[UR36][R16.64+0x140] ;  /* 0x0001402410087981 */ /* 0x001ea8000c1e1b00 */
[----:B------:R-:W2:Y:S04]  /*0560*/  LDG.E.64 R26, desc[UR36][R16.64+0xf8] ;  /* 0x0000f824101a7981 */ /* 0x000ea8000c1e1b00 */
[----:B-1----:R-:W2:Y:S04]  /*0570*/  LDG.E.64 R14, desc[UR36][R16.64+0xe0] ;  /* 0x0000e024100e7981 */ /* 0x002ea8000c1e1b00 */
        /* <DEDUP_REMOVED lines=12> */
[----:B------:R0:W-:Y:S04]  /*0640*/  STL.64 [R1+0x150], R8 ;  /* 0x0001500801007387 */ /* 0x0001e80000100a00 */
[----:B------:R-:W-:Y:S04]  /*0650*/  STL.64 [R1+0x108], R26 ;  /* 0x0001081a01007387 */ /* 0x000fe80000100a00 */
[----:B------:R-:W-:Y:S04]  /*0660*/  STL.64 [R1+0xf0], R14 ;  /* 0x0000f00e01007387 */ /* 0x000fe80000100a00 */
[----:B----4-:R1:W-:Y:S04]  /*0670*/  STL.64 [R1+0xe8], R10 ;  /* 0x0000e80a01007387 */ /* 0x0103e80000100a00 */
[----:B------:R4:W-:Y:S04]  /*0680*/  STL.64 [R1+0xd8], R18 ;  /* 0x0000d81201007387 */ /* 0x0009e80000100a00 */
[----:B------:R4:W-:Y:S04]  /*0690*/  STL.64 [R1+0xd0], R20 ;  /* 0x0000d01401007387 */ /* 0x0009e80000100a00 */
[----:B------:R4:W-:Y:S04]  /*06a0*/  STL.64 [R1+0xc8], R24 ;  /* 0x0000c81801007387 */ /* 0x0009e80000100a00 */
[----:B0-----:R-:W2:Y:S04]  /*06b0*/  LDG.E.64 R8, desc[UR36][R16.64+0xa8] ;  /* 0x0000a82410087981 */ /* 0x001ea8000c1e1b00 */
[----:B-1----:R-:W2:Y:S04]  /*06c0*/  LDG.E.64 R10, desc[UR36][R16.64+0xa0] ;  /* 0x0000a024100a7981 */ /* 0x002ea8000c1e1b00 */
[----:B----4-:R-:W4:Y:S04]  /*06d0*/  LDG.E.64 R18, desc[UR36][R16.64+0x90] ;  /* 0x0000902410127981 */ /* 0x010f28000c1e1b00 */
[----:B------:R-:W4:Y:S04]  /*06e0*/  LDG.E.64 R20, desc[UR36][R16.64+0x88] ;  /* 0x0000882410147981 */ /* 0x000f28000c1e1b00 */
        /* <DEDUP_REMOVED lines=12> */
[----:B------:R1:W-:Y:S04]  /*07b0*/  STL.64 [R1+0xb0], R10 ;  /* 0x0000b00a01007387 */ /* 0x0003e80000100a00 */
[----:B----4-:R-:W-:Y:S04]  /*07c0*/  STL.64 [R1+0xa0], R18 ;  /* 0x0000a01201007387 */ /* 0x010fe80000100a00 */
[----:B------:R-:W-:Y:S04]  /*07d0*/  STL.64 [R1+0x98], R20 ;  /* 0x0000981401007387 */ /* 0x000fe80000100a00 */
[----:B------:R-:W-:Y:S04]  /*07e0*/  STL.64 [R1+0x90], R24 ;  /* 0x0000901801007387 */ /* 0x000fe80000100a00 */
[----:B------:R-:W-:Y:S04]  /*07f0*/  STL.64 [R1+0x88], R26 ;  /* 0x0000881a01007387 */ /* 0x000fe80000100a00 */
        /* <DEDUP_REMOVED lines=17> */
[----:B------:R-:W-:Y:S04]  /*0910*/  STL.64 [R1+0x50], R10 ;  /* 0x0000500a01007387 */ /* 0x000fe80000100a00 */
[----:B----4-:R-:W-:Y:S04]  /*0920*/  STL.64 [R1+0x40], R14 ;  /* 0x0000400e01007387 */ /* 0x010fe80000100a00 */
[----:B------:R-:W-:Y:S04]  /*0930*/  STL.64 [R1+0x38], R18 ;  /* 0x0000381201007387 */ /* 0x000fe80000100a00 */
[----:B------:R-:W-:Y:S04]  /*0940*/  STL.64 [R1+0x30], R20 ;  /* 0x0000301401007387 */ /* 0x000fe80000100a00 */
[----:B------:R-:W-:Y:S04]  /*0950*/  STL.64 [R1+0x28], R24 ;  /* 0x0000281801007387 */ /* 0x000fe80000100a00 */
[----:B------:R-:W-:Y:S04]  /*0960*/  STL.64 [R1+0x20], R26 ;  /* 0x0000201a01007387 */ /* 0x000fe80000100a00 */
[----:B------:R0:W-:Y:S02]  /*0970*/  STL.64 [R1+0x48], R12 ;  /* 0x0000480c01007387 */ /* 0x0001e40000100a00 */
[----:B0-----:R-:W-:-:S02]  /*0980*/  VIADD R12, R23, UR5 ;  /* 0x00000005170c7c36 */ /* 0x001fc40008000000 */
[----:B---3--:R-:W-:Y:S04]  /*0990*/  STL.64 [R1+0x18], R6 ;  /* 0x0000180601007387 */ /* 0x008fe80000100a00 */
[----:B-----5:R-:W-:Y:S01]  /*09a0*/  STL.64 [R1+0x10], R4 ;  /* 0x0000100401007387 */ /* 0x020fe20000100a00 */
[----:B------:R-:W-:-:S03]  /*09b0*/  ISETP.NE.AND P0, PT, R6, RZ, PT ;  /* 0x000000ff0600720c */ /* 0x000fc60003f05270 */
[----:B--2---:R0:W-:Y:S02]  /*09c0*/  STL.64 [R1+0x60], R2 ;  /* 0x0000600201007387 */ /* 0x0041e40000100a00 */
[----:B0-----:R-:W-:-:S05]  /*09d0*/  IMAD R2, R28, UR4, RZ ;  /* 0x000000041c027c24 */ /* 0x001fca000f8e02ff */
[----:B------:R-:W-:-:S04]  /*09e0*/  IADD3 R16, P1, PT, R2, UR6, RZ ;  /* 0x0000000602107c10 */ /* 0x000fc8000ff3e0ff */
[----:B------:R-:W-:Y:S01]  /*09f0*/  LEA.HI.X.SX32 R2, R2, UR7, 0x1, P1 ;  /* 0x0000000702027c11 */ /* 0x000fe200088f0eff */
[----:B------:R-:W-:Y:S08]  /*0a00*/  @!P0 BRA `(.L_x_0) ;  /* 0x0000000000dc8947 */ /* 0x000ff00003800000 */
[----:B------:R-:W-:-:S13]  /*0a10*/  ISETP.GE.AND P0, PT, R6, 0x1, PT ;  /* 0x000000010600780c */ /* 0x000fda0003f06270 */
[----:B------:R-:W-:Y:S05]  /*0a20*/  @!P0 EXIT ;  /* 0x000000000000894d */ /* 0x000fea0003800000 */
[----:B------:R-:W0:Y:S01]  /*0a30*/  LDC.64 R4, c[0x0][0x398] ;  /* 0x0000e600ff047b82 */ /* 0x000e220000000a00 */
[----:B------:R-:W-:Y:S01]  /*0a40*/  IADD3 R26, P0, PT, R12, 0xc, RZ ;  /* 0x0000000c0c1a7810 */ /* 0x000fe20007f1e0ff */
[----:B------:R-:W-:-:S04]  /*0a50*/  IMAD.MOV.U32 R18, RZ, RZ, RZ ;  /* 0x000000ffff127224 */ /* 0x000fc800078e00ff */
[----:B------:R-:W-:Y:S02]  /*0a60*/  IMAD.X R27, RZ, RZ, R0, P0 ;  /* 0x000000ffff1b7224 */ /* 0x000fe400000e0600 */
[----:B0-----:R-:W-:-:S07]  /*0a70*/  IMAD.WIDE R28, R28, 0x4, R4 ;  /* 0x000000041c1c7825 */ /* 0x001fce00078e0204 */
.L_x_3:
[----:B------:R-:W2:Y:S01]  /*0a80*/  LDL R11, [R1+0x14] ;  /* 0x00001400010b7983 */ /* 0x000ea20000100800 */
[----:B------:R-:W-:Y:S01]  /*0a90*/  IMAD R24, R18, 0x8, R23 ;  /* 0x0000000812187824 */ /* 0x000fe200078e0217 */
[----:B------:R-:W0:Y:S05]  /*0aa0*/  LDCU.64 UR6, c[0x4][URZ] ;  /* 0x01000000ff0677ac */ /* 0x000e2a0008000a00 */
[----:B------:R-:W3:Y:S01]  /*0ab0*/  LDL.64 R24, [R24+0x10] ;  /* 0x0000100018187983 */ /* 0x000ee20000100a00 */
[----:B------:R-:W1:Y:S01]  /*0ac0*/  LDCU UR4, c[0x0][0x3a0] ;  /* 0x00007400ff0477ac */ /* 0x000e620008000800 */
[----:B------:R-:W-:Y:S02]  /*0ad0*/  HFMA2 R21, -RZ, RZ, 0, 0 ;  /* 0x00000000ff157431 */ /* 0x000fe400000001ff */
[----:B------:R-:W-:Y:S01]  /*0ae0*/  IMAD.MOV.U32 R4, RZ, RZ, R16 ;  /* 0x000000ffff047224 */ /* 0x000fe200078e0010 */
[----:B------:R-:W-:Y:S01]  /*0af0*/  MOV R20, 0xbc0 ;  /* 0x00000bc000147802 */ /* 0x000fe20000000f00 */
[----:B------:R-:W-:-:S02]  /*0b00*/  IMAD.MOV.U32 R5, RZ, RZ, R2 ;  /* 0x000000ffff057224 */ /* 0x000fc400078e0002 */
[----:B0-----:R-:W-:Y:S02]  /*0b10*/  IMAD.U32 R8, RZ, RZ, UR6 ;  /* 0x00000006ff087e24 */ /* 0x001fe4000f8e00ff */
[----:B------:R-:W-:Y:S02]  /*0b20*/  IMAD.U32 R9, RZ, RZ, UR7 ;  /* 0x00000007ff097e24 */ /* 0x000fe4000f8e00ff */
[----:B-1----:R-:W-:Y:S02]  /*0b30*/  IMAD.U32 R6, RZ, RZ, UR4 ;  /* 0x00000004ff067e24 */ /* 0x002fe4000f8e00ff */
[----:B--2---:R-:W-:-:S05]  /*0b40*/  IMAD.HI R0, R11, 0x2aaaaaab, RZ ;  /* 0x2aaaaaab0b007827 */ /* 0x004fca00078e02ff */
[----:B------:R-:W-:Y:S01]  /*0b50*/  SHF.R.U32.HI R3, RZ, 0x1f, R0 ;  /* 0x0000001fff037819 */ /* 0x000fe20000011600 */
[----:B---3--:R0:W5:Y:S03]  /*0b60*/  LD.E R17, desc[UR36][R24.64+0x4] ;  /* 0x0000042418117980 */ /* 0x008166000c101900 */
[----:B------:R-:W-:-:S05]  /*0b70*/  LEA.HI.SX32 R10, R0, R3, 0x1e ;  /* 0x00000003000a7211 */ /* 0x000fca00078ff2ff */
[----:B------:R-:W-:Y:S01]  /*0b80*/  IMAD R11, R10, -0x18, R11 ;  /* 0xffffffe80a0b7824 */ /* 0x000fe200078e020b */
[----:B------:R0:W-:Y:S04]  /*0b90*/  STL.64 [R1], R26 ;  /* 0x0000001a01007387 */ /* 0x0001e80000100a00 */
[----:B------:R0:W-:Y:S02]  /*0ba0*/  STL.64 [R1+0x8], R10 ;  /* 0x0000080a01007387 */ /* 0x0001e40000100a00 */
[----:B0----5:R-:W-:Y:S05]  /*0bb0*/  CALL.REL.NOINC `($_Z28compute_flight_string_kernelP7AirportiPcPii$_Z15snprintf_devicePciPKcz) ;  /* 0x0000000000c87944 */ /* 0x021fea0003c00000 */
[----:B------:R-:W-:Y:S01]  /*0bc0*/  ISETP.GE.AND P0, PT, R17, RZ, PT ;  /* 0x000000ff1100720c */ /* 0x000fe20003f06270 */
[----:B------:R-:W-:Y:S01]  /*0bd0*/  BSSY.RECONVERGENT B6, `(.L_x_1) ;  /* 0x0000014000067945 */ /* 0x000fe20003800200 */
[----:B------:R-:W-:-:S11]  /*0be0*/  IMAD.MOV.U32 R19, RZ, RZ, R4 ;  /* 0x000000ffff137224 */ /* 0x000fd600078e0004 */
[----:B------:R-:W-:Y:S05]  /*0bf0*/  @!P0 BRA `(.L_x_2) ;  /* 0x0000000000448947 */ /* 0x000fea0003800000 */
[----:B------:R-:W-:Y:S01]  /*0c00*/  IMAD.HI.U32 R10, R17, -0x55555555, RZ ;  /* 0xaaaaaaab110a7827 */ /* 0x000fe200078e00ff */
[----:B------:R-:W-:Y:S01]  /*0c10*/  IADD3 R12, P0, PT, R24, 0xc, RZ ;  /* 0x0000000c180c7810 */ /* 0x000fe20007f1e0ff */
[----:B------:R-:W0:Y:S01]  /*0c20*/  LDCU.64 UR4, c[0x4][0x8] ;  /* 0x01000100ff0477ac */ /* 0x000e220008000a00 */
[C---:B------:R-:W-:Y:S01]  /*0c30*/  IADD3 R6, PT, PT, -R19.reuse, UR38, RZ ;  /* 0x0000002613067c10 */ /* 0x040fe2000fffe1ff */
[----:B------:R-:W-:Y:S01]  /*0c40*/  IMAD.MOV.U32 R21, RZ, RZ, 0x0 ;  /* 0x00000000ff157424 */ /* 0x000fe200078e00ff */
[----:B------:R-:W-:Y:S01]  /*0c50*/  SHF.R.U32.HI R10, RZ, 0x4, R10 ;  /* 0x00000004ff0a7819 */ /* 0x000fe2000001160a */
[----:B------:R-:W-:Y:S01]  /*0c60*/  IMAD.X R13, RZ, RZ, R25, P0 ;  /* 0x000000ffff0d7224 */ /* 0x000fe200000e0619 */
[C---:B------:R-:W-:Y:S02]  /*0c70*/  IADD3 R4, P0, PT, R19.reuse, R16, RZ ;  /* 0x0000001013047210 */ /* 0x040fe40007f1e0ff */
[----:B------:R-:W-:Y:S01]  /*0c80*/  MOV R20, 0xd00 ;  /* 0x00000d0000147802 */ /* 0x000fe20000000f00 */
[----:B------:R-:W-:Y:S01]  /*0c90*/  IMAD R11, R10, -0x18, R17 ;  /* 0xffffffe80a0b7824 */ /* 0x000fe200078e0211 */
[----:B------:R1:W-:Y:S01]  /*0ca0*/  STL.64 [R1], R12 ;  /* 0x0000000c01007387 */ /* 0x0003e20000100a00 */
[----:B------:R-:W-:-:S03]  /*0cb0*/  LEA.HI.X.SX32 R5, R19, R2, 0x1, P0 ;  /* 0x0000000213057211 */ /* 0x000fc600000f0eff */
[----:B------:R1:W-:Y:S01]  /*0cc0*/  STL.64 [R1+0x8], R10 ;  /* 0x0000080a01007387 */ /* 0x0003e20000100a00 */
[----:B0-----:R-:W-:Y:S02]  /*0cd0*/  IMAD.U32 R8, RZ, RZ, UR4 ;  /* 0x00000004ff087e24 */ /* 0x001fe4000f8e00ff */
[----:B------:R-:W-:-:S07]  /*0ce0*/  IMAD.U32 R9, RZ, RZ, UR5 ;  /* 0x00000005ff097e24 */ /* 0x000fce000f8e00ff */
[----:B-1----:R-:W-:Y:S05]  /*0cf0*/  CALL.REL.NOINC `($_Z28compute_flight_string_kernelP7AirportiPcPii$_Z15snprintf_devicePciPKcz) ;  /* 0x0000000000787944 */ /* 0x002fea0003c00000 */
[----:B------:R-:W-:-:S07]  /*0d00*/  IMAD.IADD R19, R19, 0x1, R4 ;  /* 0x0000000113137824 */ /* 0x000fce00078e0204 */
.L_x_2:
[----:B------:R-:W-:Y:S05]  /*0d10*/  BSYNC.RECONVERGENT B6 ;  /* 0x0000000000067941 */ /* 0x000fea0003800200 */
.L_x_1:
[----:B------:R-:W2:Y:S01]  /*0d20*/  LDL R3, [R1+0x18] ;  /* 0x0000180001037983 */ /* 0x000ea20000100800 */
[----:B------:R-:W-:-:S03]  /*0d30*/  VIADD R18, R18, 0x1 ;  /* 0x0000000112127836 */ /* 0x000fc60000000000 */
[----:B------:R0:W-:Y:S02]  /*0d40*/  STG.E desc[UR36][R28.64], R19 ;  /* 0x000000131c007986 */ /* 0x0001e4000c101924 */
[----:B--2---:R-:W-:-:S13]  /*0d50*/  ISETP.GE.AND P0, PT, R18, R3, PT ;  /* 0x000000031200720c */ /* 0x004fda0003f06270 */
[----:B0-----:R-:W-:Y:S05]  /*0d60*/  @!P0 BRA `(.L_x_3) ;  /* 0xfffffffc00448947 */ /* 0x001fea000383ffff */
[----:B------:R-:W-:Y:S05]  /*0d70*/  EXIT ;  /* 0x000000000000794d */ /* 0x000fea0003800000 */
.L_x_0:
[----:B------:R-:W-:Y:S01]  /*0d80*/  IMAD.HI R10, R5, 0x2aaaaaab, RZ ;  /* 0x2aaaaaab050a7827 */ /* 0x000fe200078e02ff */
[----:B------:R-:W-:Y:S01]  /*0d90*/  IADD3 R12, P0, PT, R12, 0xc, RZ ;  /* 0x0000000c0c0c7810 */ /* 0x000fe20007f1e0ff */
[----:B------:R-:W0:Y:S01]  /*0da0*/  LDCU.64 UR6, c[0x4][URZ] ;  /* 0x01000000ff0677ac */ /* 0x000e220008000a00 */
[----:B------:R-:W-:Y:S01]  /*0db0*/  MOV R4, R16 ;  /* 0x0000001000047202 */ /* 0x000fe20000000f00 */
[----:B------:R-:W-:Y:S01]  /*0dc0*/  IMAD.MOV.U32 R21, RZ, RZ, 0x0 ;  /* 0x00000000ff157424 */ /* 0x000fe200078e00ff */
[----:B------:R-:W-:Y:S01]  /*0dd0*/  SHF.R.U32.HI R3, RZ, 0x1f, R10 ;  /* 0x0000001fff037819 */ /* 0x000fe2000001160a */
[----:B------:R-:W-:Y:S01]  /*0de0*/  IMAD.X R13, RZ, RZ, R0, P0 ;  /* 0x000000ffff0d7224 */ /* 0x000fe200000e0600 */
[----:B------:R-:W1:Y:S01]  /*0df0*/  LDCU UR4, c[0x0][0x3a0] ;  /* 0x00007400ff0477ac */ /* 0x000e620008000800 */
[----:B------:R-:W-:Y:S02]  /*0e00*/  MOV R20, 0xea0 ;  /* 0x00000ea000147802 */ /* 0x000fe40000000f00 */
[----:B------:R-:W-:Y:S01]  /*0e10*/  LEA.HI.SX32 R10, R10, R3, 0x1e ;  /* 0x000000030a0a7211 */ /* 0x000fe200078ff2ff */
[----:B------:R2:W-:Y:S04]  /*0e20*/  STL.64 [R1], R12 ;  /* 0x0000000c01007387 */ /* 0x0005e80000100a00 */
[----:B------:R-:W-:-:S02]  /*0e30*/  IMAD R11, R10, -0x18, R5 ;  /* 0xffffffe80a0b7824 */ /* 0x000fc400078e0205 */
[----:B------:R-:W-:-:S03]  /*0e40*/  IMAD.MOV.U32 R5, RZ, RZ, R2 ;  /* 0x000000ffff057224 */ /* 0x000fc600078e0002 */
[----:B------:R2:W-:Y:S01]  /*0e50*/  STL.64 [R1+0x8], R10 ;  /* 0x0000080a01007387 */ /* 0x0005e20000100a00 */
[----:B0-----:R-:W-:Y:S02]  /*0e60*/  IMAD.U32 R8, RZ, RZ, UR6 ;  /* 0x00000006ff087e24 */ /* 0x001fe4000f8e00ff */
[----:B------:R-:W-:Y:S02]  /*0e70*/  IMAD.U32 R9, RZ, RZ, UR7 ;  /* 0x00000007ff097e24 */ /* 0x000fe4000f8e00ff */
[----:B-1----:R-:W-:-:S07]  /*0e80*/  IMAD.U32 R6, RZ, RZ, UR4 ;  /* 0x00000004ff067e24 */ /* 0x002fce000f8e00ff */
[----:B--2---:R-:W-:Y:S05]  /*0e90*/  CALL.REL.NOINC `($_Z28compute_flight_string_kernelP7AirportiPcPii$_Z15snprintf_devicePciPKcz) ;  /* 0x0000000000107944 */ /* 0x004fea0003c00000 */
[----:B------:R-:W0:Y:S02]  /*0ea0*/  LDC.64 R2, c[0x0][0x398] ;  /* 0x0000e600ff027b82 */ /* 0x000e240000000a00 */
[----:B0-----:R-:W-:-:S05]  /*0eb0*/  IMAD.WIDE R28, R28, 0x4, R2 ;  /* 0x000000041c1c7825 */ /* 0x001fca00078e0202 */
[----:B------:R-:W-:Y:S01]  /*0ec0*/  STG.E desc[UR36][R28.64], R4 ;  /* 0x000000041c007986 */ /* 0x000fe2000c101924 */
[----:B------:R-:W-:Y:S05]  /*0ed0*/  EXIT ;  /* 0x000000000000794d */ /* 0x000fea0003800000 */
        .type           $_Z28compute_flight_string_kernelP7AirportiPcPii$_Z15snprintf_devicePciPKcz,@function
        .size           $_Z28compute_flight_string_kernelP7AirportiPcPii$_Z15snprintf_devicePciPKcz,(.L_x_20 - $_Z28compute_flight_string_kernelP7AirportiPcPii$_Z15snprintf_devicePciPKcz)
$_Z28compute_flight_string_kernelP7AirportiPcPii$_Z15snprintf_devicePciPKcz:
[----:B------:R-:W-:Y:S02]  /*0ee0*/  IMAD.MOV.U32 R3, RZ, RZ, R1 ;  /* 0x000000ffff037224 */ /* 0x000fe400078e0001 */
[----:B------:R-:W-:-:S05]  /*0ef0*/  VIADD R1, R1, 0xffffffe0 ;  /* 0xffffffe001017836 */ /* 0x000fca0000000000 */
[----:B------:R-:W-:-:S05]  /*0f00*/  LOP3.LUT R1, R1, 0xfffffff0, RZ, 0xc0, !PT ;  /* 0xfffffff001017812 */ /* 0x000fca00078ec0ff */
[----:B------:R-:W-:Y:S04]  /*0f10*/  STL [R1+0x1c], R18 ;  /* 0x00001c1201007387 */ /* 0x000fe80000100800 */
[----:B------:R-:W-:Y:S04]  /*0f20*/  STL [R1+0x18], R17 ;  /* 0x0000181101007387 */ /* 0x000fe80000100800 */
[----:B------:R-:W-:Y:S04]  /*0f30*/  STL [R1+0x14], R16 ;  /* 0x0000141001007387 */ /* 0x000fe80000100800 */
[----:B------:R0:W-:Y:S01]  /*0f40*/  STL [R1+0x10], R2 ;  /* 0x0000100201007387 */ /* 0x0001e20000100800 */
[----:B------:R-:W1:Y:S02]  /*0f50*/  LDC.64 R12, c[0x0][0x358] ;  /* 0x0000d600ff0c7b82 */ /* 0x000e640000000a00 */
[----:B-1----:R-:W-:-:S02]  /*0f60*/  R2UR UR4, R12 ;  /* 0x000000000c0472ca */ /* 0x002fc400000e0000 */
[----:B------:R-:W-:-:S13]  /*0f70*/  R2UR UR5, R13 ;  /* 0x000000000d0572ca */ /* 0x000fda00000e0000 */
[----:B0-----:R-:W2:Y:S01]  /*0f80*/  LD.E.U8 R2, desc[UR4][R8.64] ;  /* 0x0000000408027980 */ /* 0x001ea2000c101100 */
[----:B------:R-:W-:Y:S01]  /*0f90*/  ISETP.GE.AND P0, PT, R6, 0x2, PT ;  /* 0x000000020600780c */ /* 0x000fe20003f06270 */
[----:B------:R-:W-:Y:S01]  /*0fa0*/  BSSY.RECONVERGENT B2, `(.L_x_4) ;  /* 0x000007d000027945 */ /* 0x000fe20003800200 */
[----:B------:R-:W-:Y:S02]  /*0fb0*/  IMAD.MOV.U32 R0, RZ, RZ, RZ ;  /* 0x000000ffff007224 */ /* 0x000fe400078e00ff */
[----:B--2---:R-:W-:-:S13]  /*0fc0*/  ISETP.EQ.OR P0, PT, R2, RZ, !P0 ;  /* 0x000000ff0200720c */ /* 0x004fda0004702670 */
[----:B------:R-:W-:Y:S05]  /*0fd0*/  @P0 BRA `(.L_x_5) ;  /* 0x0000000400e40947 */ /* 0x000fea0003800000 */
[----:B------:R-:W-:Y:S01]  /*0fe0*/  VIADD R7, R6, 0xffffffff ;  /* 0xffffffff06077836 */ /* 0x000fe20000000000 */
[----:B------:R-:W-:Y:S01]  /*0ff0*/  PRMT R15, R2, 0x7610, R15 ;  /* 0x00007610020f7816 */ /* 0x000fe2000000000f */
[----:B------:R-:W-:Y:S02]  /*1000*/  IMAD.MOV.U32 R6, RZ, RZ, R3 ;  /* 0x000000ffff067224 */ /* 0x000fe400078e0003 */
[----:B------:R-:W-:-:S07]  /*1010*/  IMAD.MOV.U32 R0, RZ, RZ, RZ ;  /* 0x000000ffff007224 */ /* 0x000fce00078e00ff */
.L_x_18:
[----:B------:R-:W-:Y:S01]  /*1020*/  PRMT R2, R15, 0x9910, RZ ;  /* 0x000099100f027816 */ /* 0x000fe200000000ff */
[----:B------:R-:W-:Y:S03]  /*1030*/  BSSY.RECONVERGENT B1, `(.L_x_6) ;  /* 0x000006b000017945 */ /* 0x000fe60003800200 */
[----:B------:R-:W-:-:S13]  /*1040*/  ISETP.NE.AND P0, PT, R2, 0x25, PT ;  /* 0x000000250200780c */ /* 0x000fda0003f05270 */
[----:B-1----:R-:W-:Y:S05]  /*1050*/  @P0 BRA `(.L_x_7) ;  /* 0x0000000400880947 */ /* 0x002fea0003800000 */
[----:B------:R-:W-:Y:S01]  /*1060*/  R2UR UR4, R12 ;  /* 0x000000000c0472ca */ /* 0x000fe200000e0000 */
[----:B------:R-:W-:Y:S01]  /*1070*/  IMAD.MOV.U32 R10, RZ, RZ, R8 ;  /* 0x000000ffff0a7224 */ /* 0x000fe200078e0008 */
[----:B------:R-:W-:Y:S02]  /*1080*/  R2UR UR5, R13 ;  /* 0x000000000d0572ca */ /* 0x000fe400000e0000 */
[----:B------:R-:W-:-:S11]  /*1090*/  MOV R11, R9 ;  /* 0x00000009000b7202 */ /* 0x000fd60000000f00 */
[----:B------:R-:W2:Y:S01]  /*10a0*/  LD.E.U8 R2, desc[UR4][R10.64+0x1] ;  /* 0x000001040a027980 */ /* 0x000ea2000c101100 */
[----:B------:R-:W-:Y:S01]  /*10b0*/  IADD3 R8, P1, PT, R8, 0x1, RZ ;  /* 0x0000000108087810 */ /* 0x000fe20007f3e0ff */
[----:B------:R-:W-:Y:S04]  /*10c0*/  BSSY.RECONVERGENT B0, `(.L_x_8) ;  /* 0x000005a000007945 */ /* 0x000fe80003800200 */
[----:B------:R-:W-:Y:S01]  /*10d0*/  IMAD.X R9, RZ, RZ, R9, P1 ;  /* 0x000000ffff097224 */ /* 0x000fe200008e0609 */
[----:B--2---:R-:W-:-:S13]  /*10e0*/  ISETP.NE.AND P0, PT, R2, 0x64, PT ;  /* 0x000000640200780c */ /* 0x004fda0003f05270 */
[----:B------:R-:W-:Y:S05]  /*10f0*/  @!P0 BRA `(.L_x_9) ;  /* 0x0000000000908947 */ /* 0x000fea0003800000 */
[----:B------:R-:W-:Y:S01]  /*1100*/  ISETP.NE.AND P0, PT, R2, 0x73, PT ;  /* 0x000000730200780c */ /* 0x000fe20003f05270 */
[----:B------:R-:W-:-:S12]  /*1110*/  BSSY.RECONVERGENT B3, `(.L_x_10) ;  /* 0x0000021000037945 */ /* 0x000fd80003800200 */
[----:B------:R-:W-:Y:S05]  /*1120*/  @P0 BRA `(.L_x_11) ;  /* 0x00000000007c0947 */ /* 0x000fea0003800000 */
[----:B------:R-:W-:-:S05]  /*1130*/  VIADD R14, R6, 0x7 ;  /* 0x00000007060e7836 */ /* 0x000fca0000000000 */
[----:B------:R-:W-:-:S05]  /*1140*/  LOP3.LUT R14, R14, 0xfffffff8, RZ, 0xc0, !PT ;  /* 0xfffffff80e0e7812 */ /* 0x000fca00078ec0ff */
[----:B------:R-:W2:Y:S01]  /*1150*/  LDL.64 R10, [R14] ;  /* 0x000000000e0a7983 */ /* 0x000ea20000100a00 */
[----:B------:R-:W-:Y:S02]  /*1160*/  R2UR UR4, R12 ;  /* 0x000000000c0472ca */ /* 0x000fe400000e0000 */
[----:B------:R-:W-:-:S13]  /*1170*/  R2UR UR5, R13 ;  /* 0x000000000d0572ca */ /* 0x000fda00000e0000 */
[----:B--2---:R-:W2:Y:S01]  /*1180*/  LD.E.U8 R2, desc[UR4][R10.64] ;  /* 0x000000040a027980 */ /* 0x004ea2000c101100 */
[----:B------:R-:W-:Y:S01]  /*1190*/  ISETP.GE.AND P0, PT, R0, R7, PT ;  /* 0x000000070000720c */ /* 0x000fe20003f06270 */
[----:B------:R-:W-:-:S03]  /*11a0*/  VIADD R6, R14, 0x8 ;  /* 0x000000080e067836 */ /* 0x000fc60000000000 */
[----:B--2---:R-:W-:-:S13]  /*11b0*/  ISETP.EQ.OR P0, PT, R2, RZ, P0 ;  /* 0x000000ff0200720c */ /* 0x004fda0000702670 */
[----:B------:R-:W-:Y:S05]  /*11c0*/  @P0 BRA `(.L_x_11) ;  /* 0x0000000000540947 */ /* 0x000fea0003800000 */
[----:B------:R-:W-:Y:S01]  /*11d0*/  PRMT R17, R2, 0x7610, R17 ;  /* 0x0000761002117816 */ /* 0x000fe20000000011 */
[----:B------:R-:W-:Y:S02]  /*11e0*/  IMAD.MOV.U32 R14, RZ, RZ, R10 ;  /* 0x000000ffff0e7224 */ /* 0x000fe400078e000a */
[----:B------:R-:W-:Y:S02]  /*11f0*/  IMAD.MOV.U32 R16, RZ, RZ, R11 ;  /* 0x000000ffff107224 */ /* 0x000fe400078e000b */
[----:B------:R-:W-:-:S07]  /*1200*/  IMAD.MOV.U32 R2, RZ, RZ, R0 ;  /* 0x000000ffff027224 */ /* 0x000fce00078e0000 */
.L_x_12:
[C---:B------:R-:W-:Y:S01]  /*1210*/  R2UR UR4, R12.reuse ;  /* 0x000000000c0472ca */ /* 0x040fe200000e0000 */
[----:B------:R-:W-:Y:S01]  /*1220*/  IMAD.MOV.U32 R15, RZ, RZ, R16 ;  /* 0x000000ffff0f7224 */ /* 0x000fe200078e0010 */
[C---:B------:R-:W-:Y:S02]  /*1230*/  R2UR UR5, R13.reuse ;  /* 0x000000000d0572ca */ /* 0x040fe400000e0000 */
[----:B------:R-:W-:Y:S02]  /*1240*/  R2UR UR6, R12 ;  /* 0x000000000c0672ca */ /* 0x000fe400000e0000 */
[----:B------:R-:W-:Y:S02]  /*1250*/  R2UR UR7, R13 ;  /* 0x000000000d0772ca */ /* 0x000fe400000e0000 */
[----:B------:R-:W-:-:S04]  /*1260*/  IADD3 R10, P0, PT, R2, R4, RZ ;  /* 0x00000004020a7210 */ /* 0x000fc80007f1e0ff */
[----:B------:R-:W-:-:S05]  /*1270*/  LEA.HI.X.SX32 R11, R2, R5, 0x1, P0 ;  /* 0x00000005020b7211 */ /* 0x000fca00000f0eff */
[----:B------:R0:W-:Y:S04]  /*1280*/  ST.E.U8 desc[UR4][R10.64], R17 ;  /* 0x000000110a007985 */ /* 0x0001e8000c101104 */
[----:B0-----:R0:W2:Y:S01]  /*1290*/  LD.E.U8 R17, desc[UR6][R14.64+0x1] ;  /* 0x000001060e117980 */ /* 0x0010a2000c101100 */
[----:B------:R-:W-:Y:S01]  /*12a0*/  VIADD R2, R2, 0x1 ;  /* 0x0000000102027836 */ /* 0x000fe20000000000 */
[----:B------:R-:W-:-:S04]  /*12b0*/  IADD3 R0, P1, PT, R14, 0x1, RZ ;  /* 0x000000010e007810 */ /* 0x000fc80007f3e0ff */
[----:B------:R-:W-:Y:S01]  /*12c0*/  ISETP.GE.AND P0, PT, R2, R7, PT ;  /* 0x000000070200720c */ /* 0x000fe20003f06270 */
[----:B------:R-:W-:Y:S01]  /*12d0*/  IMAD.X R16, RZ, RZ, R16, P1 ;  /* 0x000000ffff107224 */ /* 0x000fe200008e0610 */
[----:B0-----:R-:W-:Y:S01]  /*12e0*/  MOV R14, R0 ;  /* 0x00000000000e7202 */ /* 0x001fe20000000f00 */
[----:B------:R-:W-:Y:S01]  /*12f0*/  IMAD.MOV.U32 R0, RZ, RZ, R2 ;  /* 0x000000ffff007224 */ /* 0x000fe200078e0002 */
[----:B--2---:R-:W-:-:S13]  /*1300*/  ISETP.NE.AND P2, PT, R17, RZ, PT ;  /* 0x000000ff1100720c */ /* 0x004fda0003f45270 */
[----:B------:R-:W-:Y:S05]  /*1310*/  @!P0 BRA P2, `(.L_x_12) ;  /* 0xfffffffc00bc8947 */ /* 0x000fea000103ffff */
.L_x_11:
[----:B------:R-:W-:Y:S05]  /*1320*/  BSYNC.RECONVERGENT B3 ;  /* 0x0000000000037941 */ /* 0x000fea0003800200 */
.L_x_10:
[----:B------:R-:W-:Y:S05]  /*1330*/  BRA `(.L_x_13) ;  /* 0x0000000000c87947 */ /* 0x000fea0003800000 */
.L_x_9:
[----:B------:R-:W-:-:S05]  /*1340*/  VIADD R15, R6, 0x3 ;  /* 0x00000003060f7836 */ /* 0x000fca0000000000 */
[----:B------:R-:W-:-:S05]  /*1350*/  LOP3.LUT R15, R15, 0xfffffffc, RZ, 0xc0, !PT ;  /* 0xfffffffc0f0f7812 */ /* 0x000fca00078ec0ff */
[----:B------:R-:W2:Y:S01]  /*1360*/  LDL R14, [R15] ;  /* 0x000000000f0e7983 */ /* 0x000ea20000100800 */
[----:B------:R-:W-:Y:S01]  /*1370*/  IMAD.MOV.U32 R16, RZ, RZ, 0x2d ;  /* 0x0000002dff107424 */ /* 0x000fe200078e00ff */
[----:B------:R-:W-:Y:S01]  /*1380*/  BSSY.RECONVERGENT B3, `(.L_x_14) ;  /* 0x0000018000037945 */ /* 0x000fe20003800200 */
[----:B------:R-:W-:Y:S01]  /*1390*/  IMAD.MOV.U32 R2, RZ, RZ, RZ ;  /* 0x000000ffff027224 */ /* 0x000fe200078e00ff */
[----:B--2---:R-:W-:-:S13]  /*13a0*/  ISETP.GT.AND P0, PT, R14, -0x1, PT ;  /* 0xffffffff0e00780c */ /* 0x004fda0003f04270 */
[----:B------:R-:W-:Y:S01]  /*13b0*/  @!P0 R2UR UR4, R12 ;  /* 0x000000000c0482ca */ /* 0x000fe200000e0000 */
[C---:B------:R-:W-:Y:S01]  /*13c0*/  @!P0 VIADD R6, R0.reuse, 0x1 ;  /* 0x0000000100068836 */ /* 0x040fe20000000000 */
[----:B------:R-:W-:Y:S01]  /*13d0*/  @!P0 R2UR UR5, R13 ;  /* 0x000000000d0582ca */ /* 0x000fe200000e0000 */
[----:B------:R-:W-:Y:S01]  /*13e0*/  @!P0 IMAD.MOV R14, RZ, RZ, -R14 ;  /* 0x000000ffff0e8224 */ /* 0x000fe200078e0a0e */
[----:B------:R-:W-:-:S04]  /*13f0*/  @!P0 IADD3 R10, P1, PT, R0, R4, RZ ;  /* 0x00000004000a8210 */ /* 0x000fc80007f3e0ff */
[----:B------:R-:W-:Y:S01]  /*1400*/  @!P0 LEA.HI.X.SX32 R11, R0, R5, 0x1, P1 ;  /* 0x00000005000b8211 */ /* 0x000fe200008f0eff */
[----:B------:R-:W-:Y:S02]  /*1410*/  @!P0 IMAD.MOV.U32 R0, RZ, RZ, R6 ;  /* 0x000000ffff008224 */ /* 0x000fe400078e0006 */
[----:B------:R-:W-:-:S04]  /*1420*/  VIADD R6, R15, 0x4 ;  /* 0x000000040f067836 */ /* 0x000fc80000000000 */
[----:B------:R0:W-:Y:S03]  /*1430*/  @!P0 ST.E.U8 desc[UR4][R10.64], R16 ;  /* 0x000000100a008985 */ /* 0x0001e6000c101104 */
.L_x_15:
[C---:B01----:R-:W-:Y:S01]  /*1440*/  IMAD.HI.U32 R10, R14.reuse, -0x33333333, RZ ;  /* 0xcccccccd0e0a7827 */ /* 0x043fe200078e00ff */
[----:B------:R-:W-:-:S03]  /*1450*/  ISETP.GT.AND P0, PT, R14, 0x9, PT ;  /* 0x000000090e00780c */ /* 0x000fc60003f04270 */
[----:B------:R-:W-:Y:S01]  /*1460*/  IMAD.IADD R18, R1, 0x1, R2 ;  /* 0x0000000101127824 */ /* 0x000fe200078e0202 */
[----:B------:R-:W-:Y:S01]  /*1470*/  SHF.R.U32.HI R11, RZ, 0x3, R10 ;  /* 0x00000003ff0b7819 */ /* 0x000fe2000001160a */
[----:B------:R-:W-:-:S04]  /*1480*/  IMAD.MOV.U32 R15, RZ, RZ, R2 ;  /* 0x000000ffff0f7224 */ /* 0x000fc800078e0002 */
[----:B------:R-:W-:Y:S02]  /*1490*/  IMAD R10, R11, -0xa, R14 ;  /* 0xfffffff60b0a7824 */ /* 0x000fe400078e020e */
[----:B------:R-:W-:-:S03]  /*14a0*/  VIADD R14, R2, 0x1 ;  /* 0x00000001020e7836 */ /* 0x000fc60000000000 */
[----:B------:R-:W-:Y:S01]  /*14b0*/  IADD3 R10, PT, PT, R10, 0x30, RZ ;  /* 0x000000300a0a7810 */ /* 0x000fe20007ffe0ff */
[----:B------:R-:W-:Y:S02]  /*14c0*/  IMAD.MOV.U32 R2, RZ, RZ, R14 ;  /* 0x000000ffff027224 */ /* 0x000fe400078e000e */
[----:B------:R-:W-:Y:S02]  /*14d0*/  IMAD.MOV.U32 R14, RZ, RZ, R11 ;  /* 0x000000ffff0e7224 */ /* 0x000fe400078e000b */
[----:B------:R1:W-:Y:S01]  /*14e0*/  STL.U8 [R18], R10 ;  /* 0x0000000a12007387 */ /* 0x0003e20000100000 */
[----:B------:R-:W-:Y:S05]  /*14f0*/  @P0 BRA `(.L_x_15) ;  /* 0xfffffffc00d00947 */ /* 0x000fea000383ffff */
[----:B------:R-:W-:Y:S05]  /*1500*/  BSYNC.RECONVERGENT B3 ;  /* 0x0000000000037941 */ /* 0x000fea0003800200 */
.L_x_14:
[----:B------:R-:W-:-:S13]  /*1510*/  ISETP.GE.AND P0, PT, R0, R7, PT ;  /* 0x000000070000720c */ /* 0x000fda0003f06270 */
[----:B------:R-:W-:Y:S05]  /*1520*/  @P0 BRA `(.L_x_13) ;  /* 0x00000000004c0947 */ /* 0x000fea0003800000 */
[----:B------:R-:W-:Y:S02]  /*1530*/  IMAD.MOV.U32 R2, RZ, RZ, R15 ;  /* 0x000000ffff027224 */ /* 0x000fe400078e000f */
[----:B------:R-:W-:Y:S02]  /*1540*/  VIADD R14, R0, 0x1 ;  /* 0x00000001000e7836 */ /* 0x000fe40000000000 */
[----:B------:R-:W-:-:S07]  /*1550*/  IMAD.MOV.U32 R15, RZ, RZ, R0 ;  /* 0x000000ffff0f7224 */ /* 0x000fce00078e0000 */
.L_x_16:
[----:B0-----:R0:W2:Y:S01]  /*1560*/  LDL.U8 R17, [R18] ;  /* 0x0000000012117983 */ /* 0x0010a20000100000 */
[----:B-1----:R-:W-:Y:S01]  /*1570*/  IADD3 R10, P0, PT, R15, R4, RZ ;  /* 0x000000040f0a7210 */ /* 0x002fe20007f1e0ff */
[----:B------:R-:W-:Y:S01]  /*1580*/  VIADD R0, R2, 0x1 ;  /* 0x0000000102007836 */ /* 0x000fe20000000000 */
[----:B------:R-:W-:Y:S01]  /*1590*/  R2UR UR4, R12 ;  /* 0x000000000c0472ca */ /* 0x000fe200000e0000 */
[----:B------:R-:W-:Y:S01]  /*15a0*/  VIADD R16, R14, 0x1 ;  /* 0x000000010e107836 */ /* 0x000fe20000000000 */
[----:B------:R-:W-:Y:S01]  /*15b0*/  R2UR UR5, R13 ;  /* 0x000000000d0572ca */ /* 0x000fe200000e0000 */
[----:B------:R-:W-:Y:S01]  /*15c0*/  VIADD R2, R2, 0xffffffff ;  /* 0xffffffff02027836 */ /* 0x000fe20000000000 */
[C---:B------:R-:W-:Y:S01]  /*15d0*/  LEA.HI.X.SX32 R11, R15.reuse, R5, 0x1, P0 ;  /* 0x000000050f0b7211 */ /* 0x040fe200000f0eff */
[----:B0-----:R-:W-:Y:S01]  /*15e0*/  VIADD R18, R18, 0xffffffff ;  /* 0xffffffff12127836 */ /* 0x001fe20000000000 */
[----:B------:R-:W-:Y:S01]  /*15f0*/  ISETP.LT.AND P1, PT, R14, R7, PT ;  /* 0x000000070e00720c */ /* 0x000fe20003f21270 */
[----:B------:R-:W-:Y:S01]  /*1600*/  VIADD R15, R15, 0x1 ;  /* 0x000000010f0f7836 */ /* 0x000fe20000000000 */
[----:B------:R-:W-:-:S02]  /*1610*/  ISETP.GT.AND P0, PT, R0, 0x1, PT ;  /* 0x000000010000780c */ /* 0x000fc40003f04270 */
[----:B------:R-:W-:Y:S01]  /*1620*/  MOV R0, R14 ;  /* 0x0000000e00007202 */ /* 0x000fe20000000f00 */
[----:B------:R-:W-:-:S04]  /*1630*/  IMAD.MOV.U32 R14, RZ, RZ, R16 ;  /* 0x000000ffff0e7224 */ /* 0x000fc800078e0010 */
[----:B--2---:R0:W-:Y:S06]  /*1640*/  ST.E.U8 desc[UR4][R10.64], R17 ;  /* 0x000000110a007985 */ /* 0x0041ec000c101104 */
[----:B------:R-:W-:Y:S05]  /*1650*/  @P0 BRA P1, `(.L_x_16) ;  /* 0xfffffffc00c00947 */ /* 0x000fea000083ffff */
.L_x_13:
[----:B------:R-:W-:Y:S05]  /*1660*/  BSYNC.RECONVERGENT B0 ;  /* 0x0000000000007941 */ /* 0x000fea0003800200 */
.L_x_8:
[----:B------:R-:W-:Y:S05]  /*1670*/  BRA `(.L_x_17) ;  /* 0x0000000000187947 */ /* 0x000fea0003800000 */
.L_x_7:
[----:B------:R-:W-:Y:S02]  /*1680*/  R2UR UR4, R12 ;  /* 0x000000000c0472ca */ /* 0x000fe400000e0000 */
[----:B------:R-:W-:Y:S02]  /*1690*/  R2UR UR5, R13 ;  /* 0x000000000d0572ca */ /* 0x000fe400000e0000 */
[----:B------:R-:W-:-:S04]  /*16a0*/  IADD3 R10, P0, PT, R0, R4, RZ ;  /* 0x00000004000a7210 */ /* 0x000fc80007f1e0ff */
[C---:B------:R-:W-:Y:S01]  /*16b0*/  LEA.HI.X.SX32 R11, R0.reuse, R5, 0x1, P0 ;  /* 0x00000005000b7211 */ /* 0x040fe200000f0eff */
[----:B------:R-:W-:-:S06]  /*16c0*/  VIADD R0, R0, 0x1 ;  /* 0x0000000100007836 */ /* 0x000fcc0000000000 */
[----:B------:R0:W-:Y:S02]  /*16d0*/  ST.E.U8 desc[UR4][R10.64], R15 ;  /* 0x0000000f0a007985 */ /* 0x0001e4000c101104 */
.L_x_17:
[----:B------:R-:W-:Y:S05]  /*16e0*/  BSYNC.RECONVERGENT B1 ;  /* 0x0000000000017941 */ /* 0x000fea0003800200 */
.L_x_6:
[----:B------:R-:W-:Y:S02]  /*16f0*/  R2UR UR4, R12 ;  /* 0x000000000c0472ca */ /* 0x000fe400000e0000 */
[----:B------:R-:W-:-:S13]  /*1700*/  R2UR UR5, R13 ;  /* 0x000000000d0572ca */ /* 0x000fda00000e0000 */
[----:B0-----:R0:W2:Y:S01]  /*1710*/  LD.E.U8 R15, desc[UR4][R8.64+0x1] ;  /* 0x00000104080f7980 */ /* 0x0010a2000c101100 */
[----:B------:R-:W-:Y:S02]  /*1720*/  ISETP.GE.AND P0, PT, R0, R7, PT ;  /* 0x000000070000720c */ /* 0x000fe40003f06270 */
[----:B0-----:R-:W-:-:S05]  /*1730*/  IADD3 R8, P1, PT, R8, 0x1, RZ ;  /* 0x0000000108087810 */ /* 0x001fca0007f3e0ff */
[----:B------:R-:W-:Y:S01]  /*1740*/  IMAD.X R9, RZ, RZ, R9, P1 ;  /* 0x000000ffff097224 */ /* 0x000fe200008e0609 */
[----:B--2---:R-:W-:-:S13]  /*1750*/  ISETP.NE.AND P2, PT, R15, RZ, PT ;  /* 0x000000ff0f00720c */ /* 0x004fda0003f45270 */
[----:B------:R-:W-:Y:S05]  /*1760*/  @!P0 BRA P2, `(.L_x_18) ;  /* 0xfffffff8002c8947 */ /* 0x000fea000103ffff */
.L_x_5:
[----:B------:R-:W-:Y:S05]  /*1770*/  BSYNC.RECONVERGENT B2 ;  /* 0x0000000000027941 */ /* 0x000fea0003800200 */
.L_x_4:
[----:B------:R-:W-:Y:S02]  /*1780*/  R2UR UR4, R12 ;  /* 0x000000000c0472ca */ /* 0x000fe400000e0000 */
[----:B------:R-:W-:Y:S02]  /*1790*/  R2UR UR5, R13 ;  /* 0x000000000d0572ca */ /* 0x000fe400000e0000 */
[----:B------:R-:W-:Y:S01]  /*17a0*/  IADD3 R6, P0, PT, R0, R4, RZ ;  /* 0x0000000400067210 */ /* 0x000fe20007f1e0ff */
[----:B------:R-:W-:-:S03]  /*17b0*/  IMAD.MOV.U32 R4, RZ, RZ, R0 ;  /* 0x000000ffff047224 */ /* 0x000fc600078e0000 */
[----:B------:R-:W-:-:S07]  /*17c0*/  LEA.HI.X.SX32 R7, R0, R5, 0x1, P0 ;  /* 0x0000000500077211 */ /* 0x000fce00000f0eff */
[----:B------:R0:W-:Y:S04]  /*17d0*/  ST.E.U8 desc[UR4][R6.64], RZ ;  /* 0x000000ff06007985 */ /* 0x0001e8000c101104 */
[----:B------:R-:W0:Y:S04]  /*17e0*/  LDL R2, [R1+0x10] ;  /* 0x0000100001027983 */ /* 0x000e280000100800 */
[----:B------:R-:W0:Y:S04]  /*17f0*/  LDL R16, [R1+0x14] ;  /* 0x0000140001107983 */ /* 0x000e280000100800 */
[----:B------:R-:W0:Y:S04]  /*1800*/  LDL R17, [R1+0x18] ;  /* 0x0000180001117983 */ /* 0x000e280000100800 */
[----:B-1----:R1:W0:Y:S02]  /*1810*/  LDL R18, [R1+0x1c] ;  /* 0x00001c0001127983 */ /* 0x0022240000100800 */
[----:B-1----:R-:W-:Y:S01]  /*1820*/  IMAD.MOV.U32 R1, RZ, RZ, R3 ;  /* 0x000000ffff017224 */ /* 0x002fe200078e0003 */
[----:B0-----:R-:W-:Y:S06]  /*1830*/  RET.REL.NODEC R20 `(_Z28compute_flight_string_kernelP7AirportiPcPii) ;  /* 0xffffffe414f07950 */ /* 0x001fec0003c3ffff */
.L_x_19:
[----:B------:R-:W-:-:S00]  /*1840*/  BRA `(.L_x_19) ;  /* 0xfffffffc00fc7947 */ /* 0x000fc0000383ffff */
[----:B------:R-:W-:-:S00]  /*1850*/  NOP ;  /* 0x0000000000007918 */ /* 0x000fc00000000000 */
        /* <DEDUP_REMOVED lines=10> */
.L_x_20:


//--------------------- .nv.global.init           --------------------------
	.section	.nv.global.init,"aw",@progbits
.nv.global.init:
	.type		$str,@object
	.size		$str,($str$1 - $str)
$str:
        /*0000*/ 	.byte	0x25, 0x73, 0x3a, 0x25, 0x64, 0x3a, 0x25, 0x64, 0x00
	.type		$str$1,@object
	.size		$str$1,(.L_1 - $str$1)
$str$1:
        /*0009*/ 	.byte	0x20, 0x2d, 0x3e, 0x20, 0x25, 0x73, 0x3a, 0x25, 0x64, 0x3a, 0x25, 0x64, 0x00
.L_1:


//--------------------- .nv.shared.reserved.0     --------------------------
	.section	.nv.shared.reserved.0,"aw",@nobits
	.weak		__nv_reservedSMEM_offset_0_alias
	.size		__nv_reservedSMEM_offset_0_alias, 0, 64
	.other		__nv_reservedSMEM_offset_0_alias,@"STO_CUDA_RESERVED_SHARED STV_DEFAULT"
__nv_reservedSMEM_offset_0_alias:
	.zero		0
	.zero		64


//--------------------- .nv.constant0._Z28compute_flight_string_kernelP7AirportiPcPii --------------------------
	.section	.nv.constant0._Z28compute_flight_string_kernelP7AirportiPcPii,"a",@progbits
	.sectionflags	@""
	.align	4
.nv.constant0._Z28compute_flight_string_kernelP7AirportiPcPii:
	.zero		932


//--------------------- SYMBOLS --------------------------

	.type		.nv.reservedSmem.offset0,@object
	.size		.nv.reservedSmem.offset0,0x4
